//
// Generated by NVIDIA NVVM Compiler
//
// Compiler Build ID: CL-36424714
// Cuda compilation tools, release 13.0, V13.0.88
// Based on NVVM 20.0.0
//

.version 9.0
.target sm_100
.address_size 64

	// .globl	bf16_to_f32
// _ZZ9block_sumfE10shared_val has been demoted
.global .align 1 .b8 _ZN34_INTERNAL_6c6f7ff2_4_k_cu_8129ade24cuda3std3__436_GLOBAL__N__6c6f7ff2_4_k_cu_8129ade26ignoreE[1];
.global .align 1 .b8 _ZN34_INTERNAL_6c6f7ff2_4_k_cu_8129ade24cuda3std3__45__cpo5beginE[1];
.global .align 1 .b8 _ZN34_INTERNAL_6c6f7ff2_4_k_cu_8129ade24cuda3std3__45__cpo3endE[1];
.global .align 1 .b8 _ZN34_INTERNAL_6c6f7ff2_4_k_cu_8129ade24cuda3std3__45__cpo6cbeginE[1];
.global .align 1 .b8 _ZN34_INTERNAL_6c6f7ff2_4_k_cu_8129ade24cuda3std3__45__cpo4cendE[1];
.global .align 1 .b8 _ZN34_INTERNAL_6c6f7ff2_4_k_cu_8129ade24cuda3std3__419piecewise_constructE[1];
.global .align 1 .b8 _ZN34_INTERNAL_6c6f7ff2_4_k_cu_8129ade24cuda3std3__48in_placeE[1];
.global .align 1 .b8 _ZN34_INTERNAL_6c6f7ff2_4_k_cu_8129ade24cuda3std6ranges3__45__cpo4swapE[1];
.global .align 1 .b8 _ZN34_INTERNAL_6c6f7ff2_4_k_cu_8129ade24cuda3std6ranges3__45__cpo9iter_moveE[1];
.global .align 1 .b8 _ZN34_INTERNAL_6c6f7ff2_4_k_cu_8129ade24cuda3std6ranges3__45__cpo7advanceE[1];
.extern .shared .align 16 .b8 smem[];

.visible .entry bf16_to_f32(
	.param .u64 .ptr .align 1 bf16_to_f32_param_0,
	.param .u64 .ptr .align 1 bf16_to_f32_param_1,
	.param .u64 bf16_to_f32_param_2
)
{
	.reg .pred 	%p<2>;
	.reg .b16 	%rs<3>;
	.reg .b32 	%r<6>;
	.reg .b32 	%f<3>;
	.reg .b64 	%rd<12>;

	ld.param.u64 	%rd2, [bf16_to_f32_param_0];
	ld.param.u64 	%rd3, [bf16_to_f32_param_1];
	ld.param.u64 	%rd4, [bf16_to_f32_param_2];
	mov.u32 	%r1, %ctaid.x;
	mov.u32 	%r2, %ntid.x;
	mov.u32 	%r3, %tid.x;
	mad.lo.s32 	%r4, %r1, %r2, %r3;
	cvt.u64.u32 	%rd1, %r4;
	shr.u64 	%rd5, %rd4, 1;
	setp.le.u64 	%p1, %rd5, %rd1;
	@%p1 bra 	$L__BB0_2;
	cvta.to.global.u64 	%rd6, %rd3;
	cvta.to.global.u64 	%rd7, %rd2;
	shl.b64 	%rd8, %rd1, 2;
	add.s64 	%rd9, %rd6, %rd8;
	ld.global.u32 	%r5, [%rd9];
	mov.b32 	{%rs1, %rs2}, %r5;
	// begin inline asm
	{ cvt.f32.bf16 %f1, %rs1;}

	// end inline asm
	// begin inline asm
	{ cvt.f32.bf16 %f2, %rs2;}

	// end inline asm
	shl.b64 	%rd10, %rd1, 3;
	add.s64 	%rd11, %rd7, %rd10;
	st.global.v2.f32 	[%rd11], {%f1, %f2};
$L__BB0_2:
	ret;

}
	// .globl	add_f32
.visible .entry add_f32(
	.param .u64 .ptr .align 1 add_f32_param_0,
	.param .u64 .ptr .align 1 add_f32_param_1,
	.param .u64 .ptr .align 1 add_f32_param_2,
	.param .u64 add_f32_param_3
)
{
	.reg .pred 	%p<2>;
	.reg .b32 	%r<5>;
	.reg .b32 	%f<4>;
	.reg .b64 	%rd<13>;

	ld.param.u64 	%rd2, [add_f32_param_0];
	ld.param.u64 	%rd3, [add_f32_param_1];
	ld.param.u64 	%rd4, [add_f32_param_2];
	ld.param.u64 	%rd5, [add_f32_param_3];
	mov.u32 	%r1, %ctaid.x;
	mov.u32 	%r2, %ntid.x;
	mov.u32 	%r3, %tid.x;
	mad.lo.s32 	%r4, %r1, %r2, %r3;
	cvt.u64.u32 	%rd1, %r4;
	setp.le.u64 	%p1, %rd5, %rd1;
	@%p1 bra 	$L__BB1_2;
	cvta.to.global.u64 	%rd6, %rd3;
	cvta.to.global.u64 	%rd7, %rd4;
	cvta.to.global.u64 	%rd8, %rd2;
	shl.b64 	%rd9, %rd1, 2;
	add.s64 	%rd10, %rd6, %rd9;
	ld.global.f32 	%f1, [%rd10];
	add.s64 	%rd11, %rd7, %rd9;
	ld.global.f32 	%f2, [%rd11];
	add.f32 	%f3, %f1, %f2;
	add.s64 	%rd12, %rd8, %rd9;
	st.global.f32 	[%rd12], %f3;
$L__BB1_2:
	ret;

}
	// .globl	add_bf16
.visible .entry add_bf16(
	.param .u64 .ptr .align 1 add_bf16_param_0,
	.param .u64 .ptr .align 1 add_bf16_param_1,
	.param .u64 .ptr .align 1 add_bf16_param_2,
	.param .u64 add_bf16_param_3
)
{
	.reg .pred 	%p<2>;
	.reg .b32 	%r<8>;
	.reg .b64 	%rd<14>;

	ld.param.u64 	%rd2, [add_bf16_param_0];
	ld.param.u64 	%rd3, [add_bf16_param_1];
	ld.param.u64 	%rd4, [add_bf16_param_2];
	ld.param.u64 	%rd5, [add_bf16_param_3];
	mov.u32 	%r1, %ctaid.x;
	mov.u32 	%r2, %ntid.x;
	mov.u32 	%r3, %tid.x;
	mad.lo.s32 	%r4, %r1, %r2, %r3;
	cvt.u64.u32 	%rd1, %r4;
	shr.u64 	%rd6, %rd5, 1;
	setp.le.u64 	%p1, %rd6, %rd1;
	@%p1 bra 	$L__BB2_2;
	cvta.to.global.u64 	%rd7, %rd3;
	cvta.to.global.u64 	%rd8, %rd4;
	cvta.to.global.u64 	%rd9, %rd2;
	shl.b64 	%rd10, %rd1, 2;
	add.s64 	%rd11, %rd7, %rd10;
	add.s64 	%rd12, %rd8, %rd10;
	ld.global.u32 	%r6, [%rd11];
	ld.global.u32 	%r7, [%rd12];
	// begin inline asm
	{ add.bf16x2 %r5,%r6,%r7; }

	// end inline asm
	add.s64 	%rd13, %rd9, %rd10;
	st.global.u32 	[%rd13], %r5;
$L__BB2_2:
	ret;

}
	// .globl	matmul_backward_bias_f32
.visible .entry matmul_backward_bias_f32(
	.param .u64 .ptr .align 1 matmul_backward_bias_f32_param_0,
	.param .u64 .ptr .align 1 matmul_backward_bias_f32_param_1,
	.param .u32 matmul_backward_bias_f32_param_2,
	.param .u32 matmul_backward_bias_f32_param_3
)
{
	.reg .pred 	%p<16>;
	.reg .b32 	%r<92>;
	.reg .b32 	%f<79>;
	.reg .b64 	%rd<30>;

	ld.param.u64 	%rd3, [matmul_backward_bias_f32_param_0];
	ld.param.u64 	%rd4, [matmul_backward_bias_f32_param_1];
	ld.param.u32 	%r33, [matmul_backward_bias_f32_param_2];
	ld.param.u32 	%r34, [matmul_backward_bias_f32_param_3];
	cvta.to.global.u64 	%rd1, %rd4;
	mov.u32 	%r1, %tid.x;
	shr.u32 	%r85, %r1, 5;
	and.b32  	%r3, %r1, 31;
	mov.u32 	%r35, %ctaid.x;
	shl.b32 	%r4, %r35, 5;
	mov.u32 	%r5, %ntid.x;
	shr.u32 	%r6, %r5, 5;
	cvt.s64.s32 	%rd5, %r4;
	cvt.u64.u32 	%rd6, %r3;
	or.b64  	%rd2, %rd5, %rd6;
	setp.ge.s32 	%p1, %r85, %r33;
	mov.f32 	%f70, 0f00000000;
	@%p1 bra 	$L__BB3_6;
	add.s32 	%r36, %r85, %r6;
	max.u32 	%r37, %r33, %r36;
	setp.lt.u32 	%p2, %r36, %r33;
	selp.u32 	%r38, 1, 0, %p2;
	add.s32 	%r39, %r36, %r38;
	sub.s32 	%r40, %r37, %r39;
	div.u32 	%r41, %r40, %r6;
	add.s32 	%r7, %r41, %r38;
	and.b32  	%r42, %r7, 3;
	setp.eq.s32 	%p3, %r42, 3;
	mov.f32 	%f70, 0f00000000;
	@%p3 bra 	$L__BB3_4;
	mul.lo.s32 	%r83, %r34, %r85;
	mul.lo.s32 	%r9, %r34, %r6;
	add.s32 	%r43, %r7, 1;
	and.b32  	%r44, %r43, 3;
	neg.s32 	%r82, %r44;
	mov.f32 	%f70, 0f00000000;
$L__BB3_3:
	.pragma "nounroll";
	cvt.s64.s32 	%rd7, %r83;
	add.s64 	%rd8, %rd2, %rd7;
	shl.b64 	%rd9, %rd8, 2;
	add.s64 	%rd10, %rd1, %rd9;
	ld.global.f32 	%f24, [%rd10];
	add.f32 	%f70, %f70, %f24;
	add.s32 	%r85, %r85, %r6;
	add.s32 	%r83, %r83, %r9;
	add.s32 	%r82, %r82, 1;
	setp.ne.s32 	%p4, %r82, 0;
	@%p4 bra 	$L__BB3_3;
$L__BB3_4:
	setp.lt.u32 	%p5, %r7, 3;
	@%p5 bra 	$L__BB3_6;
$L__BB3_5:
	mul.lo.s32 	%r45, %r85, %r34;
	cvt.s64.s32 	%rd11, %r45;
	add.s64 	%rd12, %rd2, %rd11;
	shl.b64 	%rd13, %rd12, 2;
	add.s64 	%rd14, %rd1, %rd13;
	ld.global.f32 	%f25, [%rd14];
	add.f32 	%f26, %f70, %f25;
	add.s32 	%r46, %r85, %r6;
	mul.lo.s32 	%r47, %r46, %r34;
	cvt.s64.s32 	%rd15, %r47;
	add.s64 	%rd16, %rd2, %rd15;
	shl.b64 	%rd17, %rd16, 2;
	add.s64 	%rd18, %rd1, %rd17;
	ld.global.f32 	%f27, [%rd18];
	add.f32 	%f28, %f26, %f27;
	add.s32 	%r48, %r46, %r6;
	mul.lo.s32 	%r49, %r48, %r34;
	cvt.s64.s32 	%rd19, %r49;
	add.s64 	%rd20, %rd2, %rd19;
	shl.b64 	%rd21, %rd20, 2;
	add.s64 	%rd22, %rd1, %rd21;
	ld.global.f32 	%f29, [%rd22];
	add.f32 	%f30, %f28, %f29;
	add.s32 	%r50, %r48, %r6;
	mul.lo.s32 	%r51, %r50, %r34;
	cvt.s64.s32 	%rd23, %r51;
	add.s64 	%rd24, %rd2, %rd23;
	shl.b64 	%rd25, %rd24, 2;
	add.s64 	%rd26, %rd1, %rd25;
	ld.global.f32 	%f31, [%rd26];
	add.f32 	%f70, %f30, %f31;
	add.s32 	%r85, %r50, %r6;
	setp.lt.s32 	%p6, %r85, %r33;
	@%p6 bra 	$L__BB3_5;
$L__BB3_6:
	and.b32  	%r52, %r1, 992;
	or.b32  	%r53, %r3, %r52;
	shl.b32 	%r54, %r53, 2;
	mov.u32 	%r55, smem;
	add.s32 	%r56, %r55, %r54;
	st.shared.f32 	[%r56], %f70;
	bar.sync 	0;
	setp.gt.u32 	%p7, %r1, 31;
	@%p7 bra 	$L__BB3_20;
	setp.lt.u32 	%p8, %r5, 32;
	mov.f32 	%f78, 0f00000000;
	@%p8 bra 	$L__BB3_19;
	add.s32 	%r58, %r6, -1;
	and.b32  	%r20, %r6, 7;
	setp.lt.u32 	%p9, %r58, 7;
	mov.f32 	%f78, 0f00000000;
	mov.b32 	%r90, 0;
	@%p9 bra 	$L__BB3_11;
	and.b32  	%r90, %r6, 56;
	and.b32  	%r60, %r6, 134217720;
	neg.s32 	%r88, %r60;
	shl.b32 	%r61, %r3, 2;
	add.s32 	%r63, %r61, %r55;
	add.s32 	%r87, %r63, 512;
	mov.f32 	%f78, 0f00000000;
$L__BB3_10:
	.pragma "nounroll";
	ld.shared.f32 	%f36, [%r87+-512];
	add.f32 	%f37, %f78, %f36;
	ld.shared.f32 	%f38, [%r87+-384];
	add.f32 	%f39, %f37, %f38;
	ld.shared.f32 	%f40, [%r87+-256];
	add.f32 	%f41, %f39, %f40;
	ld.shared.f32 	%f42, [%r87+-128];
	add.f32 	%f43, %f41, %f42;
	ld.shared.f32 	%f44, [%r87];
	add.f32 	%f45, %f43, %f44;
	ld.shared.f32 	%f46, [%r87+128];
	add.f32 	%f47, %f45, %f46;
	ld.shared.f32 	%f48, [%r87+256];
	add.f32 	%f49, %f47, %f48;
	ld.shared.f32 	%f50, [%r87+384];
	add.f32 	%f78, %f49, %f50;
	add.s32 	%r88, %r88, 8;
	add.s32 	%r87, %r87, 1024;
	setp.ne.s32 	%p10, %r88, 0;
	@%p10 bra 	$L__BB3_10;
$L__BB3_11:
	setp.eq.s32 	%p11, %r20, 0;
	@%p11 bra 	$L__BB3_19;
	setp.lt.u32 	%p12, %r20, 4;
	@%p12 bra 	$L__BB3_14;
	shl.b32 	%r64, %r3, 2;
	shl.b32 	%r65, %r90, 7;
	or.b32  	%r66, %r65, %r64;
	add.s32 	%r68, %r55, %r66;
	ld.shared.f32 	%f52, [%r68];
	add.f32 	%f53, %f78, %f52;
	ld.shared.f32 	%f54, [%r68+128];
	add.f32 	%f55, %f53, %f54;
	ld.shared.f32 	%f56, [%r68+256];
	add.f32 	%f57, %f55, %f56;
	ld.shared.f32 	%f58, [%r68+384];
	add.f32 	%f78, %f57, %f58;
	add.s32 	%r90, %r90, 4;
$L__BB3_14:
	and.b32  	%r69, %r6, 3;
	setp.eq.s32 	%p13, %r69, 0;
	@%p13 bra 	$L__BB3_19;
	setp.eq.s32 	%p14, %r69, 1;
	@%p14 bra 	$L__BB3_17;
	shl.b32 	%r70, %r3, 2;
	shl.b32 	%r71, %r90, 7;
	or.b32  	%r72, %r71, %r70;
	add.s32 	%r74, %r55, %r72;
	ld.shared.f32 	%f60, [%r74];
	add.f32 	%f61, %f78, %f60;
	ld.shared.f32 	%f62, [%r74+128];
	add.f32 	%f78, %f61, %f62;
	add.s32 	%r90, %r90, 2;
$L__BB3_17:
	and.b32  	%r75, %r5, 32;
	setp.eq.s32 	%p15, %r75, 0;
	@%p15 bra 	$L__BB3_19;
	shl.b32 	%r76, %r3, 2;
	shl.b32 	%r77, %r90, 7;
	or.b32  	%r78, %r77, %r76;
	add.s32 	%r80, %r55, %r78;
	ld.shared.f32 	%f63, [%r80];
	add.f32 	%f78, %f78, %f63;
$L__BB3_19:
	add.s32 	%r81, %r4, %r3;
	cvta.to.global.u64 	%rd27, %rd3;
	mul.wide.s32 	%rd28, %r81, 4;
	add.s64 	%rd29, %rd27, %rd28;
	ld.global.f32 	%f64, [%rd29];
	add.f32 	%f65, %f78, %f64;
	st.global.f32 	[%rd29], %f65;
$L__BB3_20:
	ret;

}
	// .globl	matmul_backward_bias_bf16
.visible .entry matmul_backward_bias_bf16(
	.param .u64 .ptr .align 1 matmul_backward_bias_bf16_param_0,
	.param .u64 .ptr .align 1 matmul_backward_bias_bf16_param_1,
	.param .u32 matmul_backward_bias_bf16_param_2,
	.param .u32 matmul_backward_bias_bf16_param_3
)
{
	.reg .pred 	%p<16>;
	.reg .b16 	%rs<10>;
	.reg .b32 	%r<92>;
	.reg .b32 	%f<78>;
	.reg .b64 	%rd<30>;

	ld.param.u64 	%rd3, [matmul_backward_bias_bf16_param_0];
	ld.param.u64 	%rd4, [matmul_backward_bias_bf16_param_1];
	ld.param.u32 	%r33, [matmul_backward_bias_bf16_param_2];
	ld.param.u32 	%r34, [matmul_backward_bias_bf16_param_3];
	cvta.to.global.u64 	%rd1, %rd4;
	mov.u32 	%r1, %tid.x;
	shr.u32 	%r85, %r1, 5;
	and.b32  	%r3, %r1, 31;
	mov.u32 	%r35, %ctaid.x;
	shl.b32 	%r4, %r35, 5;
	mov.u32 	%r5, %ntid.x;
	shr.u32 	%r6, %r5, 5;
	cvt.s64.s32 	%rd5, %r4;
	cvt.u64.u32 	%rd6, %r3;
	or.b64  	%rd2, %rd5, %rd6;
	setp.ge.s32 	%p1, %r85, %r33;
	mov.f32 	%f69, 0f00000000;
	@%p1 bra 	$L__BB4_6;
	add.s32 	%r36, %r85, %r6;
	max.u32 	%r37, %r33, %r36;
	setp.lt.u32 	%p2, %r36, %r33;
	selp.u32 	%r38, 1, 0, %p2;
	add.s32 	%r39, %r36, %r38;
	sub.s32 	%r40, %r37, %r39;
	div.u32 	%r41, %r40, %r6;
	add.s32 	%r7, %r41, %r38;
	and.b32  	%r42, %r7, 3;
	setp.eq.s32 	%p3, %r42, 3;
	mov.f32 	%f69, 0f00000000;
	@%p3 bra 	$L__BB4_4;
	mul.lo.s32 	%r83, %r34, %r85;
	mul.lo.s32 	%r9, %r34, %r6;
	add.s32 	%r43, %r7, 1;
	and.b32  	%r44, %r43, 3;
	neg.s32 	%r82, %r44;
	mov.f32 	%f69, 0f00000000;
$L__BB4_3:
	.pragma "nounroll";
	cvt.s64.s32 	%rd7, %r83;
	add.s64 	%rd8, %rd2, %rd7;
	shl.b64 	%rd9, %rd8, 1;
	add.s64 	%rd10, %rd1, %rd9;
	ld.global.u16 	%rs1, [%rd10];
	// begin inline asm
	{ cvt.f32.bf16 %f24, %rs1;}

	// end inline asm
	add.f32 	%f69, %f69, %f24;
	add.s32 	%r85, %r85, %r6;
	add.s32 	%r83, %r83, %r9;
	add.s32 	%r82, %r82, 1;
	setp.ne.s32 	%p4, %r82, 0;
	@%p4 bra 	$L__BB4_3;
$L__BB4_4:
	setp.lt.u32 	%p5, %r7, 3;
	@%p5 bra 	$L__BB4_6;
$L__BB4_5:
	mul.lo.s32 	%r45, %r85, %r34;
	cvt.s64.s32 	%rd11, %r45;
	add.s64 	%rd12, %rd2, %rd11;
	shl.b64 	%rd13, %rd12, 1;
	add.s64 	%rd14, %rd1, %rd13;
	ld.global.u16 	%rs2, [%rd14];
	// begin inline asm
	{ cvt.f32.bf16 %f25, %rs2;}

	// end inline asm
	add.f32 	%f29, %f69, %f25;
	add.s32 	%r46, %r85, %r6;
	mul.lo.s32 	%r47, %r46, %r34;
	cvt.s64.s32 	%rd15, %r47;
	add.s64 	%rd16, %rd2, %rd15;
	shl.b64 	%rd17, %rd16, 1;
	add.s64 	%rd18, %rd1, %rd17;
	ld.global.u16 	%rs3, [%rd18];
	// begin inline asm
	{ cvt.f32.bf16 %f26, %rs3;}

	// end inline asm
	add.f32 	%f30, %f29, %f26;
	add.s32 	%r48, %r46, %r6;
	mul.lo.s32 	%r49, %r48, %r34;
	cvt.s64.s32 	%rd19, %r49;
	add.s64 	%rd20, %rd2, %rd19;
	shl.b64 	%rd21, %rd20, 1;
	add.s64 	%rd22, %rd1, %rd21;
	ld.global.u16 	%rs4, [%rd22];
	// begin inline asm
	{ cvt.f32.bf16 %f27, %rs4;}

	// end inline asm
	add.f32 	%f31, %f30, %f27;
	add.s32 	%r50, %r48, %r6;
	mul.lo.s32 	%r51, %r50, %r34;
	cvt.s64.s32 	%rd23, %r51;
	add.s64 	%rd24, %rd2, %rd23;
	shl.b64 	%rd25, %rd24, 1;
	add.s64 	%rd26, %rd1, %rd25;
	ld.global.u16 	%rs5, [%rd26];
	// begin inline asm
	{ cvt.f32.bf16 %f28, %rs5;}

	// end inline asm
	add.f32 	%f69, %f31, %f28;
	add.s32 	%r85, %r50, %r6;
	setp.lt.s32 	%p6, %r85, %r33;
	@%p6 bra 	$L__BB4_5;
$L__BB4_6:
	and.b32  	%r52, %r1, 992;
	or.b32  	%r53, %r3, %r52;
	shl.b32 	%r54, %r53, 2;
	mov.u32 	%r55, smem;
	add.s32 	%r56, %r55, %r54;
	st.shared.f32 	[%r56], %f69;
	bar.sync 	0;
	setp.gt.u32 	%p7, %r1, 31;
	@%p7 bra 	$L__BB4_20;
	setp.lt.u32 	%p8, %r5, 32;
	mov.f32 	%f77, 0f00000000;
	@%p8 bra 	$L__BB4_19;
	add.s32 	%r58, %r6, -1;
	and.b32  	%r20, %r6, 7;
	setp.lt.u32 	%p9, %r58, 7;
	mov.f32 	%f77, 0f00000000;
	mov.b32 	%r90, 0;
	@%p9 bra 	$L__BB4_11;
	and.b32  	%r90, %r6, 56;
	and.b32  	%r60, %r6, 134217720;
	neg.s32 	%r88, %r60;
	shl.b32 	%r61, %r3, 2;
	add.s32 	%r63, %r61, %r55;
	add.s32 	%r87, %r63, 512;
	mov.f32 	%f77, 0f00000000;
$L__BB4_10:
	.pragma "nounroll";
	ld.shared.f32 	%f36, [%r87+-512];
	add.f32 	%f37, %f77, %f36;
	ld.shared.f32 	%f38, [%r87+-384];
	add.f32 	%f39, %f37, %f38;
	ld.shared.f32 	%f40, [%r87+-256];
	add.f32 	%f41, %f39, %f40;
	ld.shared.f32 	%f42, [%r87+-128];
	add.f32 	%f43, %f41, %f42;
	ld.shared.f32 	%f44, [%r87];
	add.f32 	%f45, %f43, %f44;
	ld.shared.f32 	%f46, [%r87+128];
	add.f32 	%f47, %f45, %f46;
	ld.shared.f32 	%f48, [%r87+256];
	add.f32 	%f49, %f47, %f48;
	ld.shared.f32 	%f50, [%r87+384];
	add.f32 	%f77, %f49, %f50;
	add.s32 	%r88, %r88, 8;
	add.s32 	%r87, %r87, 1024;
	setp.ne.s32 	%p10, %r88, 0;
	@%p10 bra 	$L__BB4_10;
$L__BB4_11:
	setp.eq.s32 	%p11, %r20, 0;
	@%p11 bra 	$L__BB4_19;
	setp.lt.u32 	%p12, %r20, 4;
	@%p12 bra 	$L__BB4_14;
	shl.b32 	%r64, %r3, 2;
	shl.b32 	%r65, %r90, 7;
	or.b32  	%r66, %r65, %r64;
	add.s32 	%r68, %r55, %r66;
	ld.shared.f32 	%f52, [%r68];
	add.f32 	%f53, %f77, %f52;
	ld.shared.f32 	%f54, [%r68+128];
	add.f32 	%f55, %f53, %f54;
	ld.shared.f32 	%f56, [%r68+256];
	add.f32 	%f57, %f55, %f56;
	ld.shared.f32 	%f58, [%r68+384];
	add.f32 	%f77, %f57, %f58;
	add.s32 	%r90, %r90, 4;
$L__BB4_14:
	and.b32  	%r69, %r6, 3;
	setp.eq.s32 	%p13, %r69, 0;
	@%p13 bra 	$L__BB4_19;
	setp.eq.s32 	%p14, %r69, 1;
	@%p14 bra 	$L__BB4_17;
	shl.b32 	%r70, %r3, 2;
	shl.b32 	%r71, %r90, 7;
	or.b32  	%r72, %r71, %r70;
	add.s32 	%r74, %r55, %r72;
	ld.shared.f32 	%f60, [%r74];
	add.f32 	%f61, %f77, %f60;
	ld.shared.f32 	%f62, [%r74+128];
	add.f32 	%f77, %f61, %f62;
	add.s32 	%r90, %r90, 2;
$L__BB4_17:
	and.b32  	%r75, %r5, 32;
	setp.eq.s32 	%p15, %r75, 0;
	@%p15 bra 	$L__BB4_19;
	shl.b32 	%r76, %r3, 2;
	shl.b32 	%r77, %r90, 7;
	or.b32  	%r78, %r77, %r76;
	add.s32 	%r80, %r55, %r78;
	ld.shared.f32 	%f63, [%r80];
	add.f32 	%f77, %f77, %f63;
$L__BB4_19:
	// begin inline asm
	{  cvt.rn.bf16.f32 %rs6, %f77;}

	// end inline asm
	add.s32 	%r81, %r4, %r3;
	cvta.to.global.u64 	%rd27, %rd3;
	mul.wide.s32 	%rd28, %r81, 2;
	add.s64 	%rd29, %rd27, %rd28;
	ld.global.u16 	%rs8, [%rd29];
	// begin inline asm
	{ add.bf16 %rs7,%rs8,%rs6; }

	// end inline asm
	st.global.u16 	[%rd29], %rs7;
$L__BB4_20:
	ret;

}
	// .globl	gelu_bf16
.visible .entry gelu_bf16(
	.param .u64 .ptr .align 1 gelu_bf16_param_0,
	.param .u64 .ptr .align 1 gelu_bf16_param_1,
	.param .u64 gelu_bf16_param_2
)
{
	.reg .pred 	%p<4>;
	.reg .b16 	%rs<3>;
	.reg .b32 	%r<5>;
	.reg .b32 	%f<24>;
	.reg .b64 	%rd<10>;

	ld.param.u64 	%rd2, [gelu_bf16_param_0];
	ld.param.u64 	%rd3, [gelu_bf16_param_1];
	ld.param.u64 	%rd4, [gelu_bf16_param_2];
	mov.u32 	%r1, %ctaid.x;
	mov.u32 	%r2, %ntid.x;
	mov.u32 	%r3, %tid.x;
	mad.lo.s32 	%r4, %r1, %r2, %r3;
	cvt.u64.u32 	%rd1, %r4;
	setp.le.u64 	%p1, %rd4, %rd1;
	@%p1 bra 	$L__BB5_2;
	cvta.to.global.u64 	%rd5, %rd2;
	cvta.to.global.u64 	%rd6, %rd3;
	shl.b64 	%rd7, %rd1, 1;
	add.s64 	%rd8, %rd5, %rd7;
	ld.global.u16 	%rs1, [%rd8];
	// begin inline asm
	{ cvt.f32.bf16 %f1, %rs1;}

	// end inline asm
	mul.f32 	%f3, %f1, 0f3D372713;
	mul.f32 	%f4, %f1, %f3;
	mul.f32 	%f5, %f1, 0f3F000000;
	fma.rn.f32 	%f6, %f1, %f4, %f1;
	mul.f32 	%f7, %f6, 0f3F4C422A;
	abs.f32 	%f8, %f7;
	mul.f32 	%f9, %f8, 0f4038AA3B;
	ex2.approx.ftz.f32 	%f10, %f9;
	add.f32 	%f11, %f10, 0f3F800000;
	rcp.approx.ftz.f32 	%f12, %f11;
	fma.rn.f32 	%f13, %f12, 0fC0000000, 0f3F800000;
	setp.ge.f32 	%p2, %f8, 0f41102CB4;
	selp.f32 	%f14, 0f3F800000, %f13, %p2;
	copysign.f32 	%f15, %f7, %f14;
	mul.f32 	%f16, %f7, %f7;
	fma.rn.f32 	%f17, %f16, 0f3C80F082, 0fBD563CAE;
	fma.rn.f32 	%f18, %f17, %f16, 0f3E085941;
	fma.rn.f32 	%f19, %f18, %f16, 0fBEAAA9ED;
	fma.rn.f32 	%f20, %f19, %f16, 0f00000000;
	fma.rn.f32 	%f21, %f20, %f7, %f7;
	setp.ge.f32 	%p3, %f8, 0f3F19999A;
	selp.f32 	%f22, %f15, %f21, %p3;
	add.f32 	%f23, %f22, 0f3F800000;
	mul.f32 	%f2, %f5, %f23;
	// begin inline asm
	{  cvt.rn.bf16.f32 %rs2, %f2;}

	// end inline asm
	add.s64 	%rd9, %rd6, %rd7;
	st.global.u16 	[%rd9], %rs2;
$L__BB5_2:
	ret;

}
	// .globl	gelu_bwd_bf16
.visible .entry gelu_bwd_bf16(
	.param .u64 .ptr .align 1 gelu_bwd_bf16_param_0,
	.param .u64 .ptr .align 1 gelu_bwd_bf16_param_1,
	.param .u64 .ptr .align 1 gelu_bwd_bf16_param_2,
	.param .u64 gelu_bwd_bf16_param_3
)
{
	.reg .pred 	%p<5>;
	.reg .b16 	%rs<4>;
	.reg .b32 	%r<7>;
	.reg .b32 	%f<50>;
	.reg .b64 	%rd<13>;

	ld.param.u64 	%rd2, [gelu_bwd_bf16_param_0];
	ld.param.u64 	%rd3, [gelu_bwd_bf16_param_1];
	ld.param.u64 	%rd4, [gelu_bwd_bf16_param_2];
	ld.param.u64 	%rd5, [gelu_bwd_bf16_param_3];
	mov.u32 	%r1, %ctaid.x;
	mov.u32 	%r2, %ntid.x;
	mov.u32 	%r3, %tid.x;
	mad.lo.s32 	%r4, %r1, %r2, %r3;
	cvt.u64.u32 	%rd1, %r4;
	setp.le.u64 	%p1, %rd5, %rd1;
	@%p1 bra 	$L__BB6_2;
	cvta.to.global.u64 	%rd6, %rd2;
	cvta.to.global.u64 	%rd7, %rd3;
	cvta.to.global.u64 	%rd8, %rd4;
	shl.b64 	%rd9, %rd1, 1;
	add.s64 	%rd10, %rd6, %rd9;
	ld.global.u16 	%rs1, [%rd10];
	// begin inline asm
	{ cvt.f32.bf16 %f1, %rs1;}

	// end inline asm
	add.s64 	%rd11, %rd7, %rd9;
	ld.global.u16 	%rs2, [%rd11];
	// begin inline asm
	{ cvt.f32.bf16 %f2, %rs2;}

	// end inline asm
	mul.f32 	%f4, %f1, 0f3D372713;
	mul.f32 	%f5, %f1, %f4;
	fma.rn.f32 	%f6, %f1, %f5, %f1;
	mul.f32 	%f7, %f6, 0f3F4C422A;
	abs.f32 	%f8, %f7;
	mul.f32 	%f9, %f8, 0f4038AA3B;
	ex2.approx.ftz.f32 	%f10, %f9;
	add.f32 	%f11, %f10, 0f3F800000;
	rcp.approx.ftz.f32 	%f12, %f11;
	fma.rn.f32 	%f13, %f12, 0fC0000000, 0f3F800000;
	setp.ge.f32 	%p2, %f8, 0f41102CB4;
	selp.f32 	%f14, 0f3F800000, %f13, %p2;
	copysign.f32 	%f15, %f7, %f14;
	mul.f32 	%f16, %f7, %f7;
	fma.rn.f32 	%f17, %f16, 0f3C80F082, 0fBD563CAE;
	fma.rn.f32 	%f18, %f17, %f16, 0f3E085941;
	fma.rn.f32 	%f19, %f18, %f16, 0fBEAAA9ED;
	fma.rn.f32 	%f20, %f19, %f16, 0f00000000;
	fma.rn.f32 	%f21, %f20, %f7, %f7;
	setp.ge.f32 	%p3, %f8, 0f3F19999A;
	selp.f32 	%f22, %f15, %f21, %p3;
	mov.f32 	%f23, 0f3FB8AA3B;
	mul.rn.f32 	%f24, %f8, %f23;
	cvt.rzi.f32.f32 	%f25, %f24;
	abs.f32 	%f26, %f25;
	setp.gt.f32 	%p4, %f26, 0f42FC0000;
	mov.f32 	%f27, 0f42FC0000;
	copysign.f32 	%f28, %f25, %f27;
	selp.f32 	%f29, %f28, %f25, %p4;
	fma.rn.f32 	%f30, %f29, 0fBF317218, %f8;
	fma.rn.f32 	%f31, %f29, 0f3102E308, %f30;
	mul.f32 	%f32, %f31, 0f3FB8AA3B;
	add.f32 	%f33, %f29, 0f4B40007D;
	mov.b32 	%r5, %f33;
	shl.b32 	%r6, %r5, 23;
	mov.b32 	%f34, %r6;
	ex2.approx.ftz.f32 	%f35, %f32;
	mul.f32 	%f36, %f35, %f34;
	mov.f32 	%f37, 0f3E000000;
	div.approx.ftz.f32 	%f38, %f37, %f36;
	fma.rn.f32 	%f39, %f36, 0f40000000, %f38;
	mul.f32 	%f40, %f39, %f39;
	rcp.rn.f32 	%f41, %f40;
	add.f32 	%f42, %f22, 0f3F800000;
	mul.f32 	%f43, %f1, 0f3F000000;
	mul.f32 	%f44, %f43, %f41;
	mul.f32 	%f45, %f44, 0f3F4C422A;
	mul.f32 	%f46, %f1, 0f3E095D4E;
	fma.rn.f32 	%f47, %f1, %f46, 0f3F800000;
	mul.f32 	%f48, %f47, %f45;
	fma.rn.f32 	%f49, %f42, 0f3F000000, %f48;
	add.s64 	%rd12, %rd8, %rd9;
	mul.f32 	%f3, %f2, %f49;
	// begin inline asm
	{  cvt.rn.bf16.f32 %rs3, %f3;}

	// end inline asm
	st.global.u16 	[%rd12], %rs3;
$L__BB6_2:
	ret;

}
	// .globl	encoder_forward_bf16
.visible .entry encoder_forward_bf16(
	.param .u64 .ptr .align 1 encoder_forward_bf16_param_0,
	.param .u64 .ptr .align 1 encoder_forward_bf16_param_1,
	.param .u64 .ptr .align 1 encoder_forward_bf16_param_2,
	.param .u64 .ptr .align 1 encoder_forward_bf16_param_3,
	.param .u32 encoder_forward_bf16_param_4,
	.param .u32 encoder_forward_bf16_param_5,
	.param .u32 encoder_forward_bf16_param_6
)
{
	.reg .pred 	%p<3>;
	.reg .b32 	%r<28>;
	.reg .b64 	%rd<31>;

	ld.param.u64 	%rd9, [encoder_forward_bf16_param_0];
	ld.param.u64 	%rd10, [encoder_forward_bf16_param_1];
	ld.param.u64 	%rd11, [encoder_forward_bf16_param_2];
	ld.param.u64 	%rd12, [encoder_forward_bf16_param_3];
	ld.param.u32 	%r3, [encoder_forward_bf16_param_4];
	ld.param.u32 	%r2, [encoder_forward_bf16_param_5];
	ld.param.u32 	%r4, [encoder_forward_bf16_param_6];
	shr.u32 	%r5, %r4, 31;
	add.s32 	%r6, %r4, %r5;
	shr.s32 	%r1, %r6, 1;
	mov.u32 	%r7, %ctaid.x;
	mov.u32 	%r8, %ntid.x;
	mov.u32 	%r9, %tid.x;
	mad.lo.s32 	%r10, %r7, %r8, %r9;
	cvt.u64.u32 	%rd1, %r10;
	mul.lo.s32 	%r11, %r2, %r3;
	mul.lo.s32 	%r12, %r11, %r1;
	cvt.s64.s32 	%rd13, %r12;
	setp.ge.u64 	%p1, %rd1, %rd13;
	@%p1 bra 	$L__BB7_5;
	cvt.s64.s32 	%rd2, %r1;
	and.b64  	%rd14, %rd2, -4294967296;
	setp.ne.s64 	%p2, %rd14, 0;
	@%p2 bra 	$L__BB7_3;
	cvt.u32.u64 	%r13, %rd2;
	cvt.u32.u64 	%r14, %rd1;
	div.u32 	%r15, %r14, %r13;
	mul.lo.s32 	%r16, %r15, %r13;
	sub.s32 	%r17, %r14, %r16;
	cvt.u64.u32 	%rd29, %r15;
	cvt.u64.u32 	%rd30, %r17;
	bra.uni 	$L__BB7_4;
$L__BB7_3:
	div.u64 	%rd29, %rd1, %rd2;
	mul.lo.s64 	%rd15, %rd29, %rd2;
	sub.s64 	%rd30, %rd1, %rd15;
$L__BB7_4:
	cvt.u32.u64 	%r21, %rd29;
	shl.b64 	%rd16, %rd29, 32;
	shr.s64 	%rd17, %rd16, 30;
	cvta.to.global.u64 	%rd18, %rd10;
	add.s64 	%rd19, %rd18, %rd17;
	ld.global.u32 	%r22, [%rd19];
	rem.s32 	%r23, %r21, %r2;
	cvt.u32.u64 	%r24, %rd30;
	mad.lo.s32 	%r25, %r22, %r1, %r24;
	cvta.to.global.u64 	%rd20, %rd11;
	mul.wide.s32 	%rd21, %r25, 4;
	add.s64 	%rd22, %rd20, %rd21;
	mad.lo.s32 	%r26, %r23, %r1, %r24;
	cvta.to.global.u64 	%rd23, %rd12;
	mul.wide.s32 	%rd24, %r26, 4;
	add.s64 	%rd25, %rd23, %rd24;
	ld.global.u32 	%r19, [%rd22];
	ld.global.u32 	%r20, [%rd25];
	// begin inline asm
	{ add.bf16x2 %r18,%r19,%r20; }

	// end inline asm
	mad.lo.s32 	%r27, %r1, %r21, %r24;
	cvta.to.global.u64 	%rd26, %rd9;
	mul.wide.s32 	%rd27, %r27, 4;
	add.s64 	%rd28, %rd26, %rd27;
	st.global.u32 	[%rd28], %r18;
$L__BB7_5:
	ret;

}
	// .globl	encoder_backward_bf16
.visible .entry encoder_backward_bf16(
	.param .u64 .ptr .align 1 encoder_backward_bf16_param_0,
	.param .u64 .ptr .align 1 encoder_backward_bf16_param_1,
	.param .u64 .ptr .align 1 encoder_backward_bf16_param_2,
	.param .u64 .ptr .align 1 encoder_backward_bf16_param_3,
	.param .u32 encoder_backward_bf16_param_4,
	.param .u32 encoder_backward_bf16_param_5,
	.param .u32 encoder_backward_bf16_param_6
)
{
	.reg .pred 	%p<3>;
	.reg .b16 	%rs<7>;
	.reg .b32 	%r<22>;
	.reg .b32 	%f<3>;
	.reg .b64 	%rd<34>;

	ld.param.u64 	%rd9, [encoder_backward_bf16_param_0];
	ld.param.u64 	%rd10, [encoder_backward_bf16_param_1];
	ld.param.u64 	%rd11, [encoder_backward_bf16_param_2];
	ld.param.u64 	%rd12, [encoder_backward_bf16_param_3];
	ld.param.u32 	%r3, [encoder_backward_bf16_param_4];
	ld.param.u32 	%r1, [encoder_backward_bf16_param_5];
	ld.param.u32 	%r2, [encoder_backward_bf16_param_6];
	mov.u32 	%r4, %ctaid.x;
	mov.u32 	%r5, %ntid.x;
	mov.u32 	%r6, %tid.x;
	mad.lo.s32 	%r7, %r4, %r5, %r6;
	cvt.u64.u32 	%rd1, %r7;
	mul.lo.s32 	%r8, %r1, %r3;
	mul.lo.s32 	%r9, %r8, %r2;
	cvt.s64.s32 	%rd13, %r9;
	setp.ge.u64 	%p1, %rd1, %rd13;
	@%p1 bra 	$L__BB8_5;
	cvt.s64.s32 	%rd2, %r2;
	and.b64  	%rd14, %rd2, -4294967296;
	setp.ne.s64 	%p2, %rd14, 0;
	@%p2 bra 	$L__BB8_3;
	cvt.u32.u64 	%r10, %rd2;
	cvt.u32.u64 	%r11, %rd1;
	div.u32 	%r12, %r11, %r10;
	mul.lo.s32 	%r13, %r12, %r10;
	sub.s32 	%r14, %r11, %r13;
	cvt.u64.u32 	%rd32, %r12;
	cvt.u64.u32 	%rd33, %r14;
	bra.uni 	$L__BB8_4;
$L__BB8_3:
	div.u64 	%rd32, %rd1, %rd2;
	mul.lo.s64 	%rd15, %rd32, %rd2;
	sub.s64 	%rd33, %rd1, %rd15;
$L__BB8_4:
	cvt.u32.u64 	%r15, %rd32;
	rem.s32 	%r16, %r15, %r1;
	cvt.u32.u64 	%r17, %rd33;
	shl.b64 	%rd18, %rd32, 32;
	shr.s64 	%rd19, %rd18, 30;
	cvta.to.global.u64 	%rd20, %rd12;
	add.s64 	%rd21, %rd20, %rd19;
	ld.global.u32 	%r18, [%rd21];
	mad.lo.s32 	%r19, %r2, %r15, %r17;
	cvta.to.global.u64 	%rd22, %rd11;
	mul.wide.s32 	%rd23, %r19, 2;
	add.s64 	%rd24, %rd22, %rd23;
	ld.global.u16 	%rs1, [%rd24];
	// begin inline asm
	{ cvt.f32.bf16 %f1, %rs1;}

	// end inline asm
	mul.lo.s32 	%r20, %r18, %r2;
	cvt.s64.s32 	%rd25, %r20;
	cvt.s64.s32 	%rd26, %rd33;
	add.s64 	%rd27, %rd26, %rd25;
	shl.b64 	%rd28, %rd27, 1;
	add.s64 	%rd16, %rd9, %rd28;
	mul.lo.s32 	%r21, %r16, %r2;
	cvt.s64.s32 	%rd29, %r21;
	add.s64 	%rd30, %rd26, %rd29;
	shl.b64 	%rd31, %rd30, 1;
	add.s64 	%rd17, %rd10, %rd31;
	// begin inline asm
	{  cvt.rn.bf16.f32 %rs2, %f1;}

	// end inline asm
	// begin inline asm
	{ atom.add.noftz.bf16 %rs3,[%rd16],%rs2; }

	// end inline asm
	// begin inline asm
	{ atom.add.noftz.bf16 %rs5,[%rd17],%rs2; }

	// end inline asm
$L__BB8_5:
	ret;

}
	// .globl	crossentropy_loss_bf16
.visible .entry crossentropy_loss_bf16(
	.param .u64 .ptr .align 1 crossentropy_loss_bf16_param_0,
	.param .u64 .ptr .align 1 crossentropy_loss_bf16_param_1,
	.param .u64 .ptr .align 1 crossentropy_loss_bf16_param_2,
	.param .u64 .ptr .align 1 crossentropy_loss_bf16_param_3,
	.param .f32 crossentropy_loss_bf16_param_4,
	.param .u32 crossentropy_loss_bf16_param_5,
	.param .u32 crossentropy_loss_bf16_param_6,
	.param .u32 crossentropy_loss_bf16_param_7,
	.param .u32 crossentropy_loss_bf16_param_8
)
{
	.reg .pred 	%p<39>;
	.reg .b16 	%rs<19>;
	.reg .b32 	%r<132>;
	.reg .b32 	%f<371>;
	.reg .b64 	%rd<55>;

	ld.param.u64 	%rd17, [crossentropy_loss_bf16_param_0];
	ld.param.u64 	%rd15, [crossentropy_loss_bf16_param_1];
	ld.param.u64 	%rd18, [crossentropy_loss_bf16_param_2];
	ld.param.u64 	%rd16, [crossentropy_loss_bf16_param_3];
	ld.param.f32 	%f21, [crossentropy_loss_bf16_param_4];
	ld.param.s32 	%rd19, [crossentropy_loss_bf16_param_5];
	ld.param.u32 	%r22, [crossentropy_loss_bf16_param_6];
	ld.param.u32 	%r23, [crossentropy_loss_bf16_param_7];
	ld.param.u32 	%r24, [crossentropy_loss_bf16_param_8];
	cvta.to.global.u64 	%rd1, %rd17;
	cvta.to.global.u64 	%rd2, %rd18;
	mov.u32 	%r25, %tid.x;
	mov.u32 	%r26, %tid.y;
	mov.u32 	%r27, %tid.z;
	mov.u32 	%r28, %ntid.x;
	mov.u32 	%r29, %ntid.y;
	mad.lo.s32 	%r30, %r27, %r29, %r26;
	mad.lo.s32 	%r1, %r30, %r28, %r25;
	mul.lo.s32 	%r31, %r28, %r29;
	mov.u32 	%r32, %ntid.z;
	mad.lo.s32 	%r33, %r31, %r32, 31;
	shr.u32 	%r34, %r33, 5;
	and.b32  	%r35, %r34, 65535;
	mov.u32 	%r36, %ctaid.x;
	shr.u32 	%r37, %r1, 5;
	and.b32  	%r38, %r37, 65535;
	mad.lo.s32 	%r39, %r35, %r36, %r38;
	cvt.u64.u32 	%rd3, %r39;
	setp.ge.u64 	%p1, %rd3, %rd19;
	@%p1 bra 	$L__BB9_18;
	cvt.s64.s32 	%rd20, %r23;
	mul.lo.s64 	%rd4, %rd20, %rd3;
	and.b32  	%r130, %r1, 31;
	setp.ge.s32 	%p2, %r130, %r22;
	mov.f32 	%f370, 0fFF7FC99E;
	mov.f32 	%f369, 0f00000000;
	@%p2 bra 	$L__BB9_10;
	not.b32 	%r40, %r130;
	add.s32 	%r3, %r22, %r40;
	shr.u32 	%r41, %r3, 5;
	add.s32 	%r4, %r41, 1;
	setp.lt.u32 	%p3, %r3, 96;
	mov.f32 	%f369, 0f00000000;
	mov.f32 	%f370, 0fFF7FC99E;
	mov.u32 	%r127, %r130;
	@%p3 bra 	$L__BB9_5;
	and.b32  	%r42, %r4, 268435452;
	neg.s32 	%r126, %r42;
	cvt.u64.u32 	%rd21, %r1;
	and.b64  	%rd22, %rd21, 31;
	add.s64 	%rd23, %rd4, %rd22;
	shl.b64 	%rd24, %rd23, 1;
	add.s64 	%rd25, %rd24, %rd2;
	add.s64 	%rd52, %rd25, 128;
	mov.f32 	%f369, 0f00000000;
	mov.f32 	%f370, 0fFF7FC99E;
	mov.u32 	%r127, %r130;
$L__BB9_4:
	.pragma "nounroll";
	ld.global.u16 	%rs1, [%rd52+-128];
	// begin inline asm
	{ cvt.f32.bf16 %f29, %rs1;}

	// end inline asm
	max.f32 	%f33, %f370, %f29;
	sub.f32 	%f34, %f370, %f33;
	fma.rn.f32 	%f35, %f34, 0f3BBB989D, 0f3F000000;
	cvt.sat.f32.f32 	%f36, %f35;
	mov.f32 	%f37, 0f4B400001;
	mov.f32 	%f38, 0f437C0000;
	fma.rm.f32 	%f39, %f36, %f38, %f37;
	add.f32 	%f40, %f39, 0fCB40007F;
	neg.f32 	%f41, %f40;
	fma.rn.f32 	%f42, %f34, 0f3FB8AA3B, %f41;
	fma.rn.f32 	%f43, %f34, 0f32A57060, %f42;
	mov.b32 	%r43, %f39;
	shl.b32 	%r44, %r43, 23;
	mov.b32 	%f44, %r44;
	ex2.approx.ftz.f32 	%f45, %f43;
	mul.f32 	%f46, %f45, %f44;
	mul.f32 	%f47, %f369, %f46;
	sub.f32 	%f48, %f29, %f33;
	fma.rn.f32 	%f49, %f48, 0f3BBB989D, 0f3F000000;
	cvt.sat.f32.f32 	%f50, %f49;
	fma.rm.f32 	%f51, %f50, %f38, %f37;
	add.f32 	%f52, %f51, 0fCB40007F;
	neg.f32 	%f53, %f52;
	fma.rn.f32 	%f54, %f48, 0f3FB8AA3B, %f53;
	fma.rn.f32 	%f55, %f48, 0f32A57060, %f54;
	mov.b32 	%r45, %f51;
	shl.b32 	%r46, %r45, 23;
	mov.b32 	%f56, %r46;
	ex2.approx.ftz.f32 	%f57, %f55;
	fma.rn.f32 	%f58, %f57, %f56, %f47;
	ld.global.u16 	%rs2, [%rd52+-64];
	// begin inline asm
	{ cvt.f32.bf16 %f30, %rs2;}

	// end inline asm
	max.f32 	%f59, %f33, %f30;
	sub.f32 	%f60, %f33, %f59;
	fma.rn.f32 	%f61, %f60, 0f3BBB989D, 0f3F000000;
	cvt.sat.f32.f32 	%f62, %f61;
	fma.rm.f32 	%f63, %f62, %f38, %f37;
	add.f32 	%f64, %f63, 0fCB40007F;
	neg.f32 	%f65, %f64;
	fma.rn.f32 	%f66, %f60, 0f3FB8AA3B, %f65;
	fma.rn.f32 	%f67, %f60, 0f32A57060, %f66;
	mov.b32 	%r47, %f63;
	shl.b32 	%r48, %r47, 23;
	mov.b32 	%f68, %r48;
	ex2.approx.ftz.f32 	%f69, %f67;
	mul.f32 	%f70, %f69, %f68;
	mul.f32 	%f71, %f58, %f70;
	sub.f32 	%f72, %f30, %f59;
	fma.rn.f32 	%f73, %f72, 0f3BBB989D, 0f3F000000;
	cvt.sat.f32.f32 	%f74, %f73;
	fma.rm.f32 	%f75, %f74, %f38, %f37;
	add.f32 	%f76, %f75, 0fCB40007F;
	neg.f32 	%f77, %f76;
	fma.rn.f32 	%f78, %f72, 0f3FB8AA3B, %f77;
	fma.rn.f32 	%f79, %f72, 0f32A57060, %f78;
	mov.b32 	%r49, %f75;
	shl.b32 	%r50, %r49, 23;
	mov.b32 	%f80, %r50;
	ex2.approx.ftz.f32 	%f81, %f79;
	fma.rn.f32 	%f82, %f81, %f80, %f71;
	ld.global.u16 	%rs3, [%rd52];
	// begin inline asm
	{ cvt.f32.bf16 %f31, %rs3;}

	// end inline asm
	max.f32 	%f83, %f59, %f31;
	sub.f32 	%f84, %f59, %f83;
	fma.rn.f32 	%f85, %f84, 0f3BBB989D, 0f3F000000;
	cvt.sat.f32.f32 	%f86, %f85;
	fma.rm.f32 	%f87, %f86, %f38, %f37;
	add.f32 	%f88, %f87, 0fCB40007F;
	neg.f32 	%f89, %f88;
	fma.rn.f32 	%f90, %f84, 0f3FB8AA3B, %f89;
	fma.rn.f32 	%f91, %f84, 0f32A57060, %f90;
	mov.b32 	%r51, %f87;
	shl.b32 	%r52, %r51, 23;
	mov.b32 	%f92, %r52;
	ex2.approx.ftz.f32 	%f93, %f91;
	mul.f32 	%f94, %f93, %f92;
	mul.f32 	%f95, %f82, %f94;
	sub.f32 	%f96, %f31, %f83;
	fma.rn.f32 	%f97, %f96, 0f3BBB989D, 0f3F000000;
	cvt.sat.f32.f32 	%f98, %f97;
	fma.rm.f32 	%f99, %f98, %f38, %f37;
	add.f32 	%f100, %f99, 0fCB40007F;
	neg.f32 	%f101, %f100;
	fma.rn.f32 	%f102, %f96, 0f3FB8AA3B, %f101;
	fma.rn.f32 	%f103, %f96, 0f32A57060, %f102;
	mov.b32 	%r53, %f99;
	shl.b32 	%r54, %r53, 23;
	mov.b32 	%f104, %r54;
	ex2.approx.ftz.f32 	%f105, %f103;
	fma.rn.f32 	%f106, %f105, %f104, %f95;
	ld.global.u16 	%rs4, [%rd52+64];
	// begin inline asm
	{ cvt.f32.bf16 %f32, %rs4;}

	// end inline asm
	max.f32 	%f370, %f83, %f32;
	sub.f32 	%f107, %f83, %f370;
	fma.rn.f32 	%f108, %f107, 0f3BBB989D, 0f3F000000;
	cvt.sat.f32.f32 	%f109, %f108;
	fma.rm.f32 	%f110, %f109, %f38, %f37;
	add.f32 	%f111, %f110, 0fCB40007F;
	neg.f32 	%f112, %f111;
	fma.rn.f32 	%f113, %f107, 0f3FB8AA3B, %f112;
	fma.rn.f32 	%f114, %f107, 0f32A57060, %f113;
	mov.b32 	%r55, %f110;
	shl.b32 	%r56, %r55, 23;
	mov.b32 	%f115, %r56;
	ex2.approx.ftz.f32 	%f116, %f114;
	mul.f32 	%f117, %f116, %f115;
	mul.f32 	%f118, %f106, %f117;
	sub.f32 	%f119, %f32, %f370;
	fma.rn.f32 	%f120, %f119, 0f3BBB989D, 0f3F000000;
	cvt.sat.f32.f32 	%f121, %f120;
	fma.rm.f32 	%f122, %f121, %f38, %f37;
	add.f32 	%f123, %f122, 0fCB40007F;
	neg.f32 	%f124, %f123;
	fma.rn.f32 	%f125, %f119, 0f3FB8AA3B, %f124;
	fma.rn.f32 	%f126, %f119, 0f32A57060, %f125;
	mov.b32 	%r57, %f122;
	shl.b32 	%r58, %r57, 23;
	mov.b32 	%f127, %r58;
	ex2.approx.ftz.f32 	%f128, %f126;
	fma.rn.f32 	%f369, %f128, %f127, %f118;
	add.s32 	%r127, %r127, 128;
	add.s32 	%r126, %r126, 4;
	add.s64 	%rd52, %rd52, 256;
	setp.eq.s32 	%p4, %r126, 0;
	@%p4 bra 	$L__BB9_5;
	bra.uni 	$L__BB9_4;
$L__BB9_5:
	and.b32  	%r59, %r4, 3;
	setp.eq.s32 	%p5, %r59, 0;
	@%p5 bra 	$L__BB9_10;
	setp.eq.s32 	%p6, %r59, 1;
	@%p6 bra 	$L__BB9_8;
	cvt.s64.s32 	%rd26, %r127;
	add.s64 	%rd27, %rd4, %rd26;
	shl.b64 	%rd28, %rd27, 1;
	add.s64 	%rd29, %rd2, %rd28;
	ld.global.u16 	%rs5, [%rd29];
	// begin inline asm
	{ cvt.f32.bf16 %f130, %rs5;}

	// end inline asm
	max.f32 	%f132, %f370, %f130;
	sub.f32 	%f133, %f370, %f132;
	fma.rn.f32 	%f134, %f133, 0f3BBB989D, 0f3F000000;
	cvt.sat.f32.f32 	%f135, %f134;
	mov.f32 	%f136, 0f4B400001;
	mov.f32 	%f137, 0f437C0000;
	fma.rm.f32 	%f138, %f135, %f137, %f136;
	add.f32 	%f139, %f138, 0fCB40007F;
	neg.f32 	%f140, %f139;
	fma.rn.f32 	%f141, %f133, 0f3FB8AA3B, %f140;
	fma.rn.f32 	%f142, %f133, 0f32A57060, %f141;
	mov.b32 	%r60, %f138;
	shl.b32 	%r61, %r60, 23;
	mov.b32 	%f143, %r61;
	ex2.approx.ftz.f32 	%f144, %f142;
	mul.f32 	%f145, %f144, %f143;
	mul.f32 	%f146, %f369, %f145;
	sub.f32 	%f147, %f130, %f132;
	fma.rn.f32 	%f148, %f147, 0f3BBB989D, 0f3F000000;
	cvt.sat.f32.f32 	%f149, %f148;
	fma.rm.f32 	%f150, %f149, %f137, %f136;
	add.f32 	%f151, %f150, 0fCB40007F;
	neg.f32 	%f152, %f151;
	fma.rn.f32 	%f153, %f147, 0f3FB8AA3B, %f152;
	fma.rn.f32 	%f154, %f147, 0f32A57060, %f153;
	mov.b32 	%r62, %f150;
	shl.b32 	%r63, %r62, 23;
	mov.b32 	%f155, %r63;
	ex2.approx.ftz.f32 	%f156, %f154;
	fma.rn.f32 	%f157, %f156, %f155, %f146;
	ld.global.u16 	%rs6, [%rd29+64];
	// begin inline asm
	{ cvt.f32.bf16 %f131, %rs6;}

	// end inline asm
	max.f32 	%f370, %f132, %f131;
	sub.f32 	%f158, %f132, %f370;
	fma.rn.f32 	%f159, %f158, 0f3BBB989D, 0f3F000000;
	cvt.sat.f32.f32 	%f160, %f159;
	fma.rm.f32 	%f161, %f160, %f137, %f136;
	add.f32 	%f162, %f161, 0fCB40007F;
	neg.f32 	%f163, %f162;
	fma.rn.f32 	%f164, %f158, 0f3FB8AA3B, %f163;
	fma.rn.f32 	%f165, %f158, 0f32A57060, %f164;
	mov.b32 	%r64, %f161;
	shl.b32 	%r65, %r64, 23;
	mov.b32 	%f166, %r65;
	ex2.approx.ftz.f32 	%f167, %f165;
	mul.f32 	%f168, %f167, %f166;
	mul.f32 	%f169, %f157, %f168;
	sub.f32 	%f170, %f131, %f370;
	fma.rn.f32 	%f171, %f170, 0f3BBB989D, 0f3F000000;
	cvt.sat.f32.f32 	%f172, %f171;
	fma.rm.f32 	%f173, %f172, %f137, %f136;
	add.f32 	%f174, %f173, 0fCB40007F;
	neg.f32 	%f175, %f174;
	fma.rn.f32 	%f176, %f170, 0f3FB8AA3B, %f175;
	fma.rn.f32 	%f177, %f170, 0f32A57060, %f176;
	mov.b32 	%r66, %f173;
	shl.b32 	%r67, %r66, 23;
	mov.b32 	%f178, %r67;
	ex2.approx.ftz.f32 	%f179, %f177;
	fma.rn.f32 	%f369, %f179, %f178, %f169;
	add.s32 	%r127, %r127, 64;
$L__BB9_8:
	and.b32  	%r68, %r3, 32;
	setp.ne.s32 	%p7, %r68, 0;
	@%p7 bra 	$L__BB9_10;
	cvt.s64.s32 	%rd30, %r127;
	add.s64 	%rd31, %rd4, %rd30;
	shl.b64 	%rd32, %rd31, 1;
	add.s64 	%rd33, %rd2, %rd32;
	ld.global.u16 	%rs7, [%rd33];
	// begin inline asm
	{ cvt.f32.bf16 %f180, %rs7;}

	// end inline asm
	max.f32 	%f11, %f370, %f180;
	sub.f32 	%f181, %f370, %f11;
	fma.rn.f32 	%f182, %f181, 0f3BBB989D, 0f3F000000;
	cvt.sat.f32.f32 	%f183, %f182;
	mov.f32 	%f184, 0f4B400001;
	mov.f32 	%f185, 0f437C0000;
	fma.rm.f32 	%f186, %f183, %f185, %f184;
	add.f32 	%f187, %f186, 0fCB40007F;
	neg.f32 	%f188, %f187;
	fma.rn.f32 	%f189, %f181, 0f3FB8AA3B, %f188;
	fma.rn.f32 	%f190, %f181, 0f32A57060, %f189;
	mov.b32 	%r69, %f186;
	shl.b32 	%r70, %r69, 23;
	mov.b32 	%f191, %r70;
	ex2.approx.ftz.f32 	%f192, %f190;
	mul.f32 	%f193, %f192, %f191;
	mul.f32 	%f194, %f369, %f193;
	sub.f32 	%f195, %f180, %f11;
	fma.rn.f32 	%f196, %f195, 0f3BBB989D, 0f3F000000;
	cvt.sat.f32.f32 	%f197, %f196;
	fma.rm.f32 	%f198, %f197, %f185, %f184;
	add.f32 	%f199, %f198, 0fCB40007F;
	neg.f32 	%f200, %f199;
	fma.rn.f32 	%f201, %f195, 0f3FB8AA3B, %f200;
	fma.rn.f32 	%f202, %f195, 0f32A57060, %f201;
	mov.b32 	%r71, %f198;
	shl.b32 	%r72, %r71, 23;
	mov.b32 	%f203, %r72;
	ex2.approx.ftz.f32 	%f204, %f202;
	fma.rn.f32 	%f369, %f204, %f203, %f194;
	mov.f32 	%f370, %f11;
$L__BB9_10:
	mov.b32 	%r73, %f370;
	shfl.sync.bfly.b32	%r74|%p8, %r73, 16, 31, -1;
	mov.b32 	%f205, %r74;
	setp.lt.f32 	%p9, %f370, %f205;
	selp.f32 	%f206, %f205, %f370, %p9;
	mov.b32 	%r75, %f206;
	shfl.sync.bfly.b32	%r76|%p10, %r75, 8, 31, -1;
	mov.b32 	%f207, %r76;
	setp.lt.f32 	%p11, %f206, %f207;
	selp.f32 	%f208, %f207, %f206, %p11;
	mov.b32 	%r77, %f208;
	shfl.sync.bfly.b32	%r78|%p12, %r77, 4, 31, -1;
	mov.b32 	%f209, %r78;
	setp.lt.f32 	%p13, %f208, %f209;
	selp.f32 	%f210, %f209, %f208, %p13;
	mov.b32 	%r79, %f210;
	shfl.sync.bfly.b32	%r80|%p14, %r79, 2, 31, -1;
	mov.b32 	%f211, %r80;
	setp.lt.f32 	%p15, %f210, %f211;
	selp.f32 	%f212, %f211, %f210, %p15;
	mov.b32 	%r81, %f212;
	shfl.sync.bfly.b32	%r82|%p16, %r81, 1, 31, -1;
	mov.b32 	%f213, %r82;
	setp.lt.f32 	%p17, %f212, %f213;
	selp.f32 	%f19, %f213, %f212, %p17;
	sub.f32 	%f214, %f370, %f19;
	fma.rn.f32 	%f215, %f214, 0f3BBB989D, 0f3F000000;
	cvt.sat.f32.f32 	%f216, %f215;
	mov.f32 	%f217, 0f4B400001;
	mov.f32 	%f218, 0f437C0000;
	fma.rm.f32 	%f219, %f216, %f218, %f217;
	add.f32 	%f220, %f219, 0fCB40007F;
	neg.f32 	%f221, %f220;
	fma.rn.f32 	%f222, %f214, 0f3FB8AA3B, %f221;
	fma.rn.f32 	%f223, %f214, 0f32A57060, %f222;
	mov.b32 	%r83, %f219;
	shl.b32 	%r84, %r83, 23;
	mov.b32 	%f224, %r84;
	ex2.approx.ftz.f32 	%f225, %f223;
	mul.f32 	%f226, %f225, %f224;
	mul.f32 	%f227, %f369, %f226;
	mov.b32 	%r85, %f227;
	shfl.sync.bfly.b32	%r86|%p18, %r85, 16, 31, -1;
	mov.b32 	%f228, %r86;
	add.f32 	%f229, %f227, %f228;
	mov.b32 	%r87, %f229;
	shfl.sync.bfly.b32	%r88|%p19, %r87, 8, 31, -1;
	mov.b32 	%f230, %r88;
	add.f32 	%f231, %f229, %f230;
	mov.b32 	%r89, %f231;
	shfl.sync.bfly.b32	%r90|%p20, %r89, 4, 31, -1;
	mov.b32 	%f232, %r90;
	add.f32 	%f233, %f231, %f232;
	mov.b32 	%r91, %f233;
	shfl.sync.bfly.b32	%r92|%p21, %r91, 2, 31, -1;
	mov.b32 	%f234, %r92;
	add.f32 	%f235, %f233, %f234;
	mov.b32 	%r93, %f235;
	shfl.sync.bfly.b32	%r94|%p22, %r93, 1, 31, -1;
	mov.b32 	%f236, %r94;
	add.f32 	%f237, %f235, %f236;
	rcp.rn.f32 	%f20, %f237;
	setp.ne.s32 	%p23, %r130, 0;
	cvta.to.global.u64 	%rd34, %rd16;
	shl.b64 	%rd35, %rd3, 2;
	add.s64 	%rd8, %rd34, %rd35;
	@%p23 bra 	$L__BB9_12;
	ld.global.s32 	%rd36, [%rd8];
	add.s64 	%rd37, %rd4, %rd36;
	shl.b64 	%rd38, %rd37, 1;
	add.s64 	%rd39, %rd2, %rd38;
	ld.global.u16 	%rs8, [%rd39];
	// begin inline asm
	{ cvt.f32.bf16 %f238, %rs8;}

	// end inline asm
	sub.f32 	%f239, %f238, %f19;
	fma.rn.f32 	%f240, %f239, 0f3BBB989D, 0f3F000000;
	cvt.sat.f32.f32 	%f241, %f240;
	mov.f32 	%f242, 0f4B400001;
	mov.f32 	%f243, 0f437C0000;
	fma.rm.f32 	%f244, %f241, %f243, %f242;
	add.f32 	%f245, %f244, 0fCB40007F;
	neg.f32 	%f246, %f245;
	fma.rn.f32 	%f247, %f239, 0f3FB8AA3B, %f246;
	fma.rn.f32 	%f248, %f239, 0f32A57060, %f247;
	mov.b32 	%r95, %f244;
	shl.b32 	%r96, %r95, 23;
	mov.b32 	%f249, %r96;
	ex2.approx.ftz.f32 	%f250, %f248;
	mul.f32 	%f251, %f250, %f249;
	mul.f32 	%f252, %f20, %f251;
	setp.lt.f32 	%p24, %f252, 0f00800000;
	mul.f32 	%f253, %f252, 0f4B000000;
	selp.f32 	%f254, %f253, %f252, %p24;
	selp.f32 	%f255, 0fC1B80000, 0f00000000, %p24;
	mov.b32 	%r97, %f254;
	add.s32 	%r98, %r97, -1059760811;
	and.b32  	%r99, %r98, -8388608;
	sub.s32 	%r100, %r97, %r99;
	mov.b32 	%f256, %r100;
	cvt.rn.f32.s32 	%f257, %r99;
	fma.rn.f32 	%f258, %f257, 0f34000000, %f255;
	add.f32 	%f259, %f256, 0fBF800000;
	fma.rn.f32 	%f260, %f259, 0fBE055027, 0f3E1039F6;
	fma.rn.f32 	%f261, %f260, %f259, 0fBDF8CDCC;
	fma.rn.f32 	%f262, %f261, %f259, 0f3E0F2955;
	fma.rn.f32 	%f263, %f262, %f259, 0fBE2AD8B9;
	fma.rn.f32 	%f264, %f263, %f259, 0f3E4CED0B;
	fma.rn.f32 	%f265, %f264, %f259, 0fBE7FFF22;
	fma.rn.f32 	%f266, %f265, %f259, 0f3EAAAA78;
	fma.rn.f32 	%f267, %f266, %f259, 0fBF000000;
	mul.f32 	%f268, %f259, %f267;
	fma.rn.f32 	%f269, %f268, %f259, %f259;
	fma.rn.f32 	%f270, %f258, 0f3F317218, %f269;
	setp.gt.u32 	%p25, %r97, 2139095039;
	fma.rn.f32 	%f271, %f254, 0f7F800000, 0f7F800000;
	selp.f32 	%f272, %f271, %f270, %p25;
	setp.eq.f32 	%p26, %f254, 0f00000000;
	neg.f32 	%f273, %f272;
	selp.f32 	%f274, 0f7F800000, %f273, %p26;
	cvta.to.global.u64 	%rd40, %rd15;
	add.s64 	%rd42, %rd40, %rd35;
	st.global.f32 	[%rd42], %f274;
$L__BB9_12:
	setp.ge.s32 	%p27, %r130, %r22;
	setp.eq.s32 	%p28, %r24, 0;
	or.pred  	%p29, %p28, %p27;
	@%p29 bra 	$L__BB9_18;
	not.b32 	%r101, %r130;
	add.s32 	%r13, %r22, %r101;
	and.b32  	%r102, %r13, 96;
	setp.eq.s32 	%p30, %r102, 96;
	@%p30 bra 	$L__BB9_16;
	cvt.u64.u32 	%rd43, %r1;
	and.b64  	%rd44, %rd43, 31;
	add.s64 	%rd45, %rd4, %rd44;
	shl.b64 	%rd46, %rd45, 1;
	add.s64 	%rd54, %rd1, %rd46;
	add.s64 	%rd53, %rd2, %rd46;
	shr.u32 	%r103, %r13, 5;
	add.s32 	%r104, %r103, 1;
	and.b32  	%r105, %r104, 3;
	neg.s32 	%r128, %r105;
$L__BB9_15:
	.pragma "nounroll";
	ld.global.u16 	%rs9, [%rd53];
	// begin inline asm
	{ cvt.f32.bf16 %f275, %rs9;}

	// end inline asm
	sub.f32 	%f277, %f275, %f19;
	fma.rn.f32 	%f278, %f277, 0f3BBB989D, 0f3F000000;
	cvt.sat.f32.f32 	%f279, %f278;
	mov.f32 	%f280, 0f4B400001;
	mov.f32 	%f281, 0f437C0000;
	fma.rm.f32 	%f282, %f279, %f281, %f280;
	add.f32 	%f283, %f282, 0fCB40007F;
	neg.f32 	%f284, %f283;
	fma.rn.f32 	%f285, %f277, 0f3FB8AA3B, %f284;
	fma.rn.f32 	%f286, %f277, 0f32A57060, %f285;
	mov.b32 	%r106, %f282;
	shl.b32 	%r107, %r106, 23;
	mov.b32 	%f287, %r107;
	ex2.approx.ftz.f32 	%f288, %f286;
	mul.f32 	%f289, %f288, %f287;
	mul.f32 	%f290, %f20, %f289;
	ld.global.u32 	%r108, [%rd8];
	setp.eq.s32 	%p31, %r130, %r108;
	selp.f32 	%f291, 0f3F800000, 0f00000000, %p31;
	sub.f32 	%f292, %f290, %f291;
	mul.f32 	%f276, %f21, %f292;
	// begin inline asm
	{  cvt.rn.bf16.f32 %rs10, %f276;}

	// end inline asm
	st.global.u16 	[%rd54], %rs10;
	add.s32 	%r130, %r130, 32;
	add.s64 	%rd54, %rd54, 64;
	add.s64 	%rd53, %rd53, 64;
	add.s32 	%r128, %r128, 1;
	setp.ne.s32 	%p32, %r128, 0;
	@%p32 bra 	$L__BB9_15;
$L__BB9_16:
	setp.lt.u32 	%p33, %r13, 96;
	@%p33 bra 	$L__BB9_18;
$L__BB9_17:
	cvt.s64.s32 	%rd47, %r130;
	add.s64 	%rd48, %rd4, %rd47;
	shl.b64 	%rd49, %rd48, 1;
	add.s64 	%rd50, %rd2, %rd49;
	ld.global.u16 	%rs11, [%rd50];
	// begin inline asm
	{ cvt.f32.bf16 %f293, %rs11;}

	// end inline asm
	sub.f32 	%f301, %f293, %f19;
	fma.rn.f32 	%f302, %f301, 0f3BBB989D, 0f3F000000;
	cvt.sat.f32.f32 	%f303, %f302;
	mov.f32 	%f304, 0f4B400001;
	mov.f32 	%f305, 0f437C0000;
	fma.rm.f32 	%f306, %f303, %f305, %f304;
	add.f32 	%f307, %f306, 0fCB40007F;
	neg.f32 	%f308, %f307;
	fma.rn.f32 	%f309, %f301, 0f3FB8AA3B, %f308;
	fma.rn.f32 	%f310, %f301, 0f32A57060, %f309;
	mov.b32 	%r109, %f306;
	shl.b32 	%r110, %r109, 23;
	mov.b32 	%f311, %r110;
	ex2.approx.ftz.f32 	%f312, %f310;
	mul.f32 	%f313, %f312, %f311;
	mul.f32 	%f314, %f20, %f313;
	ld.global.u32 	%r111, [%rd8];
	setp.eq.s32 	%p34, %r130, %r111;
	selp.f32 	%f315, 0f3F800000, 0f00000000, %p34;
	sub.f32 	%f316, %f314, %f315;
	mul.f32 	%f294, %f21, %f316;
	// begin inline asm
	{  cvt.rn.bf16.f32 %rs12, %f294;}

	// end inline asm
	add.s64 	%rd51, %rd1, %rd49;
	st.global.u16 	[%rd51], %rs12;
	ld.global.u16 	%rs13, [%rd50+64];
	// begin inline asm
	{ cvt.f32.bf16 %f295, %rs13;}

	// end inline asm
	sub.f32 	%f317, %f295, %f19;
	fma.rn.f32 	%f318, %f317, 0f3BBB989D, 0f3F000000;
	cvt.sat.f32.f32 	%f319, %f318;
	fma.rm.f32 	%f320, %f319, %f305, %f304;
	add.f32 	%f321, %f320, 0fCB40007F;
	neg.f32 	%f322, %f321;
	fma.rn.f32 	%f323, %f317, 0f3FB8AA3B, %f322;
	fma.rn.f32 	%f324, %f317, 0f32A57060, %f323;
	mov.b32 	%r112, %f320;
	shl.b32 	%r113, %r112, 23;
	mov.b32 	%f325, %r113;
	ex2.approx.ftz.f32 	%f326, %f324;
	mul.f32 	%f327, %f326, %f325;
	mul.f32 	%f328, %f20, %f327;
	ld.global.u32 	%r114, [%rd8];
	add.s32 	%r115, %r130, 32;
	setp.eq.s32 	%p35, %r115, %r114;
	selp.f32 	%f329, 0f3F800000, 0f00000000, %p35;
	sub.f32 	%f330, %f328, %f329;
	mul.f32 	%f296, %f21, %f330;
	// begin inline asm
	{  cvt.rn.bf16.f32 %rs14, %f296;}

	// end inline asm
	st.global.u16 	[%rd51+64], %rs14;
	ld.global.u16 	%rs15, [%rd50+128];
	// begin inline asm
	{ cvt.f32.bf16 %f297, %rs15;}

	// end inline asm
	sub.f32 	%f331, %f297, %f19;
	fma.rn.f32 	%f332, %f331, 0f3BBB989D, 0f3F000000;
	cvt.sat.f32.f32 	%f333, %f332;
	fma.rm.f32 	%f334, %f333, %f305, %f304;
	add.f32 	%f335, %f334, 0fCB40007F;
	neg.f32 	%f336, %f335;
	fma.rn.f32 	%f337, %f331, 0f3FB8AA3B, %f336;
	fma.rn.f32 	%f338, %f331, 0f32A57060, %f337;
	mov.b32 	%r116, %f334;
	shl.b32 	%r117, %r116, 23;
	mov.b32 	%f339, %r117;
	ex2.approx.ftz.f32 	%f340, %f338;
	mul.f32 	%f341, %f340, %f339;
	mul.f32 	%f342, %f20, %f341;
	ld.global.u32 	%r118, [%rd8];
	add.s32 	%r119, %r130, 64;
	setp.eq.s32 	%p36, %r119, %r118;
	selp.f32 	%f343, 0f3F800000, 0f00000000, %p36;
	sub.f32 	%f344, %f342, %f343;
	mul.f32 	%f298, %f21, %f344;
	// begin inline asm
	{  cvt.rn.bf16.f32 %rs16, %f298;}

	// end inline asm
	st.global.u16 	[%rd51+128], %rs16;
	ld.global.u16 	%rs17, [%rd50+192];
	// begin inline asm
	{ cvt.f32.bf16 %f299, %rs17;}

	// end inline asm
	sub.f32 	%f345, %f299, %f19;
	fma.rn.f32 	%f346, %f345, 0f3BBB989D, 0f3F000000;
	cvt.sat.f32.f32 	%f347, %f346;
	fma.rm.f32 	%f348, %f347, %f305, %f304;
	add.f32 	%f349, %f348, 0fCB40007F;
	neg.f32 	%f350, %f349;
	fma.rn.f32 	%f351, %f345, 0f3FB8AA3B, %f350;
	fma.rn.f32 	%f352, %f345, 0f32A57060, %f351;
	mov.b32 	%r120, %f348;
	shl.b32 	%r121, %r120, 23;
	mov.b32 	%f353, %r121;
	ex2.approx.ftz.f32 	%f354, %f352;
	mul.f32 	%f355, %f354, %f353;
	mul.f32 	%f356, %f20, %f355;
	ld.global.u32 	%r122, [%rd8];
	add.s32 	%r123, %r130, 96;
	setp.eq.s32 	%p37, %r123, %r122;
	selp.f32 	%f357, 0f3F800000, 0f00000000, %p37;
	sub.f32 	%f358, %f356, %f357;
	mul.f32 	%f300, %f21, %f358;
	// begin inline asm
	{  cvt.rn.bf16.f32 %rs18, %f300;}

	// end inline asm
	st.global.u16 	[%rd51+192], %rs18;
	add.s32 	%r130, %r130, 128;
	setp.lt.s32 	%p38, %r130, %r22;
	@%p38 bra 	$L__BB9_17;
$L__BB9_18:
	ret;

}
	// .globl	norm_squared_bf16
.visible .entry norm_squared_bf16(
	.param .u64 .ptr .align 1 norm_squared_bf16_param_0,
	.param .u64 .ptr .align 1 norm_squared_bf16_param_1,
	.param .u64 norm_squared_bf16_param_2
)
{
	.reg .pred 	%p<16>;
	.reg .b16 	%rs<2>;
	.reg .b32 	%r<35>;
	.reg .b32 	%f<34>;
	.reg .b64 	%rd<13>;
	// demoted variable
	.shared .align 4 .b8 _ZZ9block_sumfE10shared_val[128];
	ld.param.u64 	%rd6, [norm_squared_bf16_param_0];
	ld.param.u64 	%rd7, [norm_squared_bf16_param_1];
	ld.param.u64 	%rd8, [norm_squared_bf16_param_2];
	mov.u32 	%r1, %tid.x;
	mov.u32 	%r2, %ntid.x;
	mov.u32 	%r4, %ctaid.x;
	mad.lo.s32 	%r5, %r2, %r4, %r1;
	cvt.u64.u32 	%rd12, %r5;
	setp.le.u64 	%p1, %rd8, %rd12;
	mov.f32 	%f32, 0f00000000;
	@%p1 bra 	$L__BB10_3;
	mov.u32 	%r6, %nctaid.x;
	mul.lo.s32 	%r7, %r2, %r6;
	cvt.u64.u32 	%rd2, %r7;
	cvta.to.global.u64 	%rd3, %rd7;
	mov.f32 	%f32, 0f00000000;
$L__BB10_2:
	shl.b64 	%rd9, %rd12, 1;
	add.s64 	%rd10, %rd3, %rd9;
	ld.global.u16 	%rs1, [%rd10];
	// begin inline asm
	{ cvt.f32.bf16 %f10, %rs1;}

	// end inline asm
	fma.rn.f32 	%f32, %f10, %f10, %f32;
	add.s64 	%rd12, %rd12, %rd2;
	setp.lt.u64 	%p2, %rd12, %rd8;
	@%p2 bra 	$L__BB10_2;
$L__BB10_3:
	and.b32  	%r3, %r1, 31;
	mov.b32 	%r8, %f32;
	shfl.sync.bfly.b32	%r9|%p3, %r8, 16, 31, -1;
	mov.b32 	%f11, %r9;
	add.f32 	%f12, %f32, %f11;
	mov.b32 	%r10, %f12;
	shfl.sync.bfly.b32	%r11|%p4, %r10, 8, 31, -1;
	mov.b32 	%f13, %r11;
	add.f32 	%f14, %f12, %f13;
	mov.b32 	%r12, %f14;
	shfl.sync.bfly.b32	%r13|%p5, %r12, 4, 31, -1;
	mov.b32 	%f15, %r13;
	add.f32 	%f16, %f14, %f15;
	mov.b32 	%r14, %f16;
	shfl.sync.bfly.b32	%r15|%p6, %r14, 2, 31, -1;
	mov.b32 	%f17, %r15;
	add.f32 	%f18, %f16, %f17;
	mov.b32 	%r16, %f18;
	shfl.sync.bfly.b32	%r17|%p7, %r16, 1, 31, -1;
	mov.b32 	%f19, %r17;
	add.f32 	%f4, %f18, %f19;
	setp.ne.s32 	%p8, %r3, 0;
	@%p8 bra 	$L__BB10_5;
	shr.u32 	%r18, %r1, 3;
	mov.u32 	%r19, _ZZ9block_sumfE10shared_val;
	add.s32 	%r20, %r19, %r18;
	st.shared.f32 	[%r20], %f4;
$L__BB10_5:
	bar.sync 	0;
	shr.u32 	%r21, %r2, 5;
	setp.ge.u32 	%p9, %r3, %r21;
	mov.f32 	%f33, 0f00000000;
	@%p9 bra 	$L__BB10_7;
	shl.b32 	%r22, %r3, 2;
	mov.u32 	%r23, _ZZ9block_sumfE10shared_val;
	add.s32 	%r24, %r23, %r22;
	ld.shared.f32 	%f33, [%r24];
$L__BB10_7:
	mov.b32 	%r25, %f33;
	shfl.sync.bfly.b32	%r26|%p10, %r25, 16, 31, -1;
	mov.b32 	%f21, %r26;
	add.f32 	%f22, %f33, %f21;
	mov.b32 	%r27, %f22;
	shfl.sync.bfly.b32	%r28|%p11, %r27, 8, 31, -1;
	mov.b32 	%f23, %r28;
	add.f32 	%f24, %f22, %f23;
	mov.b32 	%r29, %f24;
	shfl.sync.bfly.b32	%r30|%p12, %r29, 4, 31, -1;
	mov.b32 	%f25, %r30;
	add.f32 	%f26, %f24, %f25;
	mov.b32 	%r31, %f26;
	shfl.sync.bfly.b32	%r32|%p13, %r31, 2, 31, -1;
	mov.b32 	%f27, %r32;
	add.f32 	%f28, %f26, %f27;
	mov.b32 	%r33, %f28;
	shfl.sync.bfly.b32	%r34|%p14, %r33, 1, 31, -1;
	mov.b32 	%f29, %r34;
	add.f32 	%f7, %f28, %f29;
	setp.ne.s32 	%p15, %r1, 0;
	@%p15 bra 	$L__BB10_9;
	cvta.to.global.u64 	%rd11, %rd6;
	atom.global.add.f32 	%f30, [%rd11], %f7;
$L__BB10_9:
	ret;

}
	// .globl	adamw_step_bf16
.visible .entry adamw_step_bf16(
	.param .u64 .ptr .align 1 adamw_step_bf16_param_0,
	.param .u64 .ptr .align 1 adamw_step_bf16_param_1,
	.param .u64 .ptr .align 1 adamw_step_bf16_param_2,
	.param .u64 .ptr .align 1 adamw_step_bf16_param_3,
	.param .u64 .ptr .align 1 adamw_step_bf16_param_4,
	.param .u64 adamw_step_bf16_param_5,
	.param .f32 adamw_step_bf16_param_6,
	.param .f32 adamw_step_bf16_param_7,
	.param .f32 adamw_step_bf16_param_8,
	.param .f32 adamw_step_bf16_param_9,
	.param .f32 adamw_step_bf16_param_10,
	.param .f32 adamw_step_bf16_param_11,
	.param .f32 adamw_step_bf16_param_12,
	.param .f32 adamw_step_bf16_param_13
)
{
	.reg .pred 	%p<2>;
	.reg .b16 	%rs<3>;
	.reg .b32 	%r<5>;
	.reg .b32 	%f<29>;
	.reg .b64 	%rd<21>;

	ld.param.u64 	%rd3, [adamw_step_bf16_param_1];
	ld.param.u64 	%rd4, [adamw_step_bf16_param_2];
	ld.param.u64 	%rd5, [adamw_step_bf16_param_3];
	ld.param.u64 	%rd6, [adamw_step_bf16_param_4];
	ld.param.u64 	%rd7, [adamw_step_bf16_param_5];
	ld.param.f32 	%f1, [adamw_step_bf16_param_6];
	ld.param.f32 	%f2, [adamw_step_bf16_param_7];
	ld.param.f32 	%f3, [adamw_step_bf16_param_8];
	ld.param.f32 	%f4, [adamw_step_bf16_param_9];
	ld.param.f32 	%f5, [adamw_step_bf16_param_10];
	ld.param.f32 	%f6, [adamw_step_bf16_param_11];
	ld.param.f32 	%f7, [adamw_step_bf16_param_12];
	ld.param.f32 	%f8, [adamw_step_bf16_param_13];
	mov.u32 	%r1, %ctaid.x;
	mov.u32 	%r2, %ntid.x;
	mov.u32 	%r3, %tid.x;
	mad.lo.s32 	%r4, %r1, %r2, %r3;
	cvt.s64.s32 	%rd1, %r4;
	setp.le.u64 	%p1, %rd7, %rd1;
	@%p1 bra 	$L__BB11_2;
	ld.param.u64 	%rd20, [adamw_step_bf16_param_0];
	cvta.to.global.u64 	%rd8, %rd20;
	cvta.to.global.u64 	%rd9, %rd4;
	cvta.to.global.u64 	%rd10, %rd5;
	cvta.to.global.u64 	%rd11, %rd6;
	cvta.to.global.u64 	%rd12, %rd3;
	shl.b64 	%rd13, %rd1, 2;
	add.s64 	%rd14, %rd8, %rd13;
	ld.global.f32 	%f11, [%rd14];
	shl.b64 	%rd15, %rd1, 1;
	add.s64 	%rd16, %rd9, %rd15;
	ld.global.u16 	%rs1, [%rd16];
	// begin inline asm
	{ cvt.f32.bf16 %f9, %rs1;}

	// end inline asm
	mul.f32 	%f12, %f8, %f9;
	add.s64 	%rd17, %rd10, %rd13;
	ld.global.f32 	%f13, [%rd17];
	add.s64 	%rd18, %rd11, %rd13;
	ld.global.f32 	%f14, [%rd18];
	neg.f32 	%f15, %f3;
	fma.rn.f32 	%f16, %f15, %f12, %f12;
	fma.rn.f32 	%f17, %f3, %f13, %f16;
	st.global.f32 	[%rd17], %f17;
	mul.f32 	%f18, %f12, %f12;
	neg.f32 	%f19, %f4;
	fma.rn.f32 	%f20, %f19, %f18, %f18;
	fma.rn.f32 	%f21, %f4, %f14, %f20;
	st.global.f32 	[%rd18], %f21;
	div.rn.f32 	%f22, %f17, %f5;
	div.rn.f32 	%f23, %f21, %f6;
	sqrt.rn.f32 	%f24, %f23;
	add.f32 	%f25, %f7, %f24;
	div.rn.f32 	%f26, %f22, %f25;
	fma.rn.f32 	%f27, %f2, %f11, %f26;
	mul.f32 	%f28, %f1, %f27;
	sub.f32 	%f10, %f11, %f28;
	st.global.f32 	[%rd14], %f10;
	// begin inline asm
	{  cvt.rn.bf16.f32 %rs2, %f10;}

	// end inline asm
	add.s64 	%rd19, %rd12, %rd15;
	st.global.u16 	[%rd19], %rs2;
$L__BB11_2:
	ret;

}


// ===== COMPILED SASS (sm_100) =====

	.target	sm_100

	.elftype	@"ET_EXEC"


//--------------------- .note.nv.tkinfo           --------------------------
	.section	.note.nv.tkinfo,"",@"SHT_NOTE"
	.sectionflags	@"SHF_NOTE_NV_TKINFO"
	.tkinfo
        /*0018*/ 	.word	0x00000002
        /*0030*/ 	.string	""
        /*0030*/ 	.string	"ptxas"
        /*0030*/ 	.string	"Cuda compilation tools, release 13.0, V13.0.88"
        /*0030*/ 	.string	"Build cuda_13.0.r13.0/compiler.36424714_0"
        /*0030*/ 	.string	"-arch sm_100 -m 64 "



//--------------------- .note.nv.cuinfo           --------------------------
	.section	.note.nv.cuinfo,"",@"SHT_NOTE"
	.sectionflags	@"SHF_NOTE_NV_CUINFO"
        /*0018*/ 	.short	0x0002
        /*001a*/ 	.short	0x0064
        /*001c*/ 	.short	0x0082
	.zero		2


//--------------------- .nv.info                  --------------------------
	.section	.nv.info,"",@"SHT_CUDA_INFO"
	.align	4


	//----- nvinfo : EIATTR_REGCOUNT
	.align		4
        /*0000*/ 	.byte	0x04, 0x2f
        /*0002*/ 	.short	(.L_11 - .L_10)
	.align		4
.L_10:
        /*0004*/ 	.word	index@(bf16_to_f32)
        /*0008*/ 	.word	0x0000000c


	//----- nvinfo : EIATTR_FRAME_SIZE
	.align		4
.L_11:
        /*000c*/ 	.byte	0x04, 0x11
        /*000e*/ 	.short	(.L_13 - .L_12)
	.align		4
.L_12:
        /*0010*/ 	.word	index@(bf16_to_f32)
        /*0014*/ 	.word	0x00000000


	//----- nvinfo : EIATTR_REGCOUNT
	.align		4
.L_13:
        /*0018*/ 	.byte	0x04, 0x2f
        /*001a*/ 	.short	(.L_15 - .L_14)
	.align		4
.L_14:
        /*001c*/ 	.word	index@(add_f32)
        /*0020*/ 	.word	0x0000000c


	//----- nvinfo : EIATTR_FRAME_SIZE
	.align		4
.L_15:
        /*0024*/ 	.byte	0x04, 0x11
        /*0026*/ 	.short	(.L_17 - .L_16)
	.align		4
.L_16:
        /*0028*/ 	.word	index@(add_f32)
        /*002c*/ 	.word	0x00000000


	//----- nvinfo : EIATTR_REGCOUNT
	.align		4
.L_17:
        /*0030*/ 	.byte	0x04, 0x2f
        /*0032*/ 	.short	(.L_19 - .L_18)
	.align		4
.L_18:
        /*0034*/ 	.word	index@(add_bf16)
        /*0038*/ 	.word	0x0000000c


	//----- nvinfo : EIATTR_FRAME_SIZE
	.align		4
.L_19:
        /*003c*/ 	.byte	0x04, 0x11
        /*003e*/ 	.short	(.L_21 - .L_20)
	.align		4
.L_20:
        /*0040*/ 	.word	index@(add_bf16)
        /*0044*/ 	.word	0x00000000


	//----- nvinfo : EIATTR_REGCOUNT
	.align		4
.L_21:
        /*0048*/ 	.byte	0x04, 0x2f
        /*004a*/ 	.short	(.L_23 - .L_22)
	.align		4
.L_22:
        /*004c*/ 	.word	index@(matmul_backward_bias_f32)
        /*0050*/ 	.word	0x00000018


	//----- nvinfo : EIATTR_FRAME_SIZE
	.align		4
.L_23:
        /*0054*/ 	.byte	0x04, 0x11
        /*0056*/ 	.short	(.L_25 - .L_24)
	.align		4
.L_24:
        /*0058*/ 	.word	index@(matmul_backward_bias_f32)
        /*005c*/ 	.word	0x00000000


	//----- nvinfo : EIATTR_REGCOUNT
	.align		4
.L_25:
        /*0060*/ 	.byte	0x04, 0x2f
        /*0062*/ 	.short	(.L_27 - .L_26)
	.align		4
.L_26:
        /*0064*/ 	.word	index@(matmul_backward_bias_bf16)
        /*0068*/ 	.word	0x00000018


	//----- nvinfo : EIATTR_FRAME_SIZE
	.align		4
.L_27:
        /*006c*/ 	.byte	0x04, 0x11
        /*006e*/ 	.short	(.L_29 - .L_28)
	.align		4
.L_28:
        /*0070*/ 	.word	index@(matmul_backward_bias_bf16)
        /*0074*/ 	.word	0x00000000


	//----- nvinfo : EIATTR_REGCOUNT
	.align		4
.L_29:
        /*0078*/ 	.byte	0x04, 0x2f
        /*007a*/ 	.short	(.L_31 - .L_30)
	.align		4
.L_30:
        /*007c*/ 	.word	index@(gelu_bf16)
        /*0080*/ 	.word	0x0000000d


	//----- nvinfo : EIATTR_FRAME_SIZE
	.align		4
.L_31:
        /*0084*/ 	.byte	0x04, 0x11
        /*0086*/ 	.short	(.L_33 - .L_32)
	.align		4
.L_32:
        /*0088*/ 	.word	index@(gelu_bf16)
        /*008c*/ 	.word	0x00000000


	//----- nvinfo : EIATTR_REGCOUNT
	.align		4
.L_33:
        /*0090*/ 	.byte	0x04, 0x2f
        /*0092*/ 	.short	(.L_35 - .L_34)
	.align		4
.L_34:
        /*0094*/ 	.word	index@(gelu_bwd_bf16)
        /*0098*/ 	.word	0x00000012


	//----- nvinfo : EIATTR_FRAME_SIZE
	.align		4
.L_35:
        /*009c*/ 	.byte	0x04, 0x11
        /*009e*/ 	.short	(.L_37 - .L_36)
	.align		4
.L_36:
        /*00a0*/ 	.word	index@($__internal_5_$__cuda_sm20_rcp_rn_f32_slowpath)
        /*00a4*/ 	.word	0x00000000


	//----- nvinfo : EIATTR_FRAME_SIZE
	.align		4
.L_37:
        /*00a8*/ 	.byte	0x04, 0x11
        /*00aa*/ 	.short	(.L_39 - .L_38)
	.align		4
.L_38:
        /*00ac*/ 	.word	index@(gelu_bwd_bf16)
        /*00b0*/ 	.word	0x00000000


	//----- nvinfo : EIATTR_REGCOUNT
	.align		4
.L_39:
        /*00b4*/ 	.byte	0x04, 0x2f
        /*00b6*/ 	.short	(.L_41 - .L_40)
	.align		4
.L_40:
        /*00b8*/ 	.word	index@(encoder_forward_bf16)
        /*00bc*/ 	.word	0x00000010


	//----- nvinfo : EIATTR_FRAME_SIZE
	.align		4
.L_41:
        /*00c0*/ 	.byte	0x04, 0x11
        /*00c2*/ 	.short	(.L_43 - .L_42)
	.align		4
.L_42:
        /*00c4*/ 	.word	index@($__internal_4_$__cuda_sm20_div_u64)
        /*00c8*/ 	.word	0x00000000


	//----- nvinfo : EIATTR_FRAME_SIZE
	.align		4
.L_43:
        /*00cc*/ 	.byte	0x04, 0x11
        /*00ce*/ 	.short	(.L_45 - .L_44)
	.align		4
.L_44:
        /*00d0*/ 	.word	index@(encoder_forward_bf16)
        /*00d4*/ 	.word	0x00000000


	//----- nvinfo : EIATTR_REGCOUNT
	.align		4
.L_45:
        /*00d8*/ 	.byte	0x04, 0x2f
        /*00da*/ 	.short	(.L_47 - .L_46)
	.align		4
.L_46:
        /*00dc*/ 	.word	index@(encoder_backward_bf16)
        /*00e0*/ 	.word	0x00000012


	//----- nvinfo : EIATTR_FRAME_SIZE
	.align		4
.L_47:
        /*00e4*/ 	.byte	0x04, 0x11
        /*00e6*/ 	.short	(.L_49 - .L_48)
	.align		4
.L_48:
        /*00e8*/ 	.word	index@($__internal_3_$__cuda_sm20_div_u64)
        /*00ec*/ 	.word	0x00000000


	//----- nvinfo : EIATTR_FRAME_SIZE
	.align		4
.L_49:
        /*00f0*/ 	.byte	0x04, 0x11
        /*00f2*/ 	.short	(.L_51 - .L_50)
	.align		4
.L_50:
        /*00f4*/ 	.word	index@(encoder_backward_bf16)
        /*00f8*/ 	.word	0x00000000


	//----- nvinfo : EIATTR_REGCOUNT
	.align		4
.L_51:
        /*00fc*/ 	.byte	0x04, 0x2f
        /*00fe*/ 	.short	(.L_53 - .L_52)
	.align		4
.L_52:
        /*0100*/ 	.word	index@(crossentropy_loss_bf16)
        /*0104*/ 	.word	0x00000020


	//----- nvinfo : EIATTR_FRAME_SIZE
	.align		4
.L_53:
        /*0108*/ 	.byte	0x04, 0x11
        /*010a*/ 	.short	(.L_55 - .L_54)
	.align		4
.L_54:
        /*010c*/ 	.word	index@($__internal_2_$__cuda_sm20_rcp_rn_f32_slowpath)
        /*0110*/ 	.word	0x00000000


	//----- nvinfo : EIATTR_FRAME_SIZE
	.align		4
.L_55:
        /*0114*/ 	.byte	0x04, 0x11
        /*0116*/ 	.short	(.L_57 - .L_56)
	.align		4
.L_56:
        /*0118*/ 	.word	index@(crossentropy_loss_bf16)
        /*011c*/ 	.word	0x00000000


	//----- nvinfo : EIATTR_REGCOUNT
	.align		4
.L_57:
        /*0120*/ 	.byte	0x04, 0x2f
        /*0122*/ 	.short	(.L_59 - .L_58)
	.align		4
.L_58:
        /*0124*/ 	.word	index@(norm_squared_bf16)
        /*0128*/ 	.word	0x0000000d


	//----- nvinfo : EIATTR_FRAME_SIZE
	.align		4
.L_59:
        /*012c*/ 	.byte	0x04, 0x11
        /*012e*/ 	.short	(.L_61 - .L_60)
	.align		4
.L_60:
        /*0130*/ 	.word	index@(norm_squared_bf16)
        /*0134*/ 	.word	0x00000000


	//----- nvinfo : EIATTR_REGCOUNT
	.align		4
.L_61:
        /*0138*/ 	.byte	0x04, 0x2f
        /*013a*/ 	.short	(.L_63 - .L_62)
	.align		4
.L_62:
        /*013c*/ 	.word	index@(adamw_step_bf16)
        /*0140*/ 	.word	0x00000015


	//----- nvinfo : EIATTR_FRAME_SIZE
	.align		4
.L_63:
        /*0144*/ 	.byte	0x04, 0x11
        /*0146*/ 	.short	(.L_65 - .L_64)
	.align		4
.L_64:
        /*0148*/ 	.word	index@($__internal_1_$__cuda_sm3x_div_rn_noftz_f32_slowpath)
        /*014c*/ 	.word	0x00000000


	//----- nvinfo : EIATTR_FRAME_SIZE
	.align		4
.L_65:
        /*0150*/ 	.byte	0x04, 0x11
        /*0152*/ 	.short	(.L_67 - .L_66)
	.align		4
.L_66:
        /*0154*/ 	.word	index@($__internal_0_$__cuda_sm20_sqrt_rn_f32_slowpath)
        /*0158*/ 	.word	0x00000000


	//----- nvinfo : EIATTR_FRAME_SIZE
	.align		4
.L_67:
        /*015c*/ 	.byte	0x04, 0x11
        /*015e*/ 	.short	(.L_69 - .L_68)
	.align		4
.L_68:
        /*0160*/ 	.word	index@(adamw_step_bf16)
        /*0164*/ 	.word	0x00000000


	//----- nvinfo : EIATTR_MIN_STACK_SIZE
	.align		4
.L_69:
        /*0168*/ 	.byte	0x04, 0x12
        /*016a*/ 	.short	(.L_71 - .L_70)
	.align		4
.L_70:
        /*016c*/ 	.word	index@(adamw_step_bf16)
        /*0170*/ 	.word	0x00000000


	//----- nvinfo : EIATTR_MIN_STACK_SIZE
	.align		4
.L_71:
        /*0174*/ 	.byte	0x04, 0x12
        /*0176*/ 	.short	(.L_73 - .L_72)
	.align		4
.L_72:
        /*0178*/ 	.word	index@(norm_squared_bf16)
        /*017c*/ 	.word	0x00000000


	//----- nvinfo : EIATTR_MIN_STACK_SIZE
	.align		4
.L_73:
        /*0180*/ 	.byte	0x04, 0x12
        /*0182*/ 	.short	(.L_75 - .L_74)
	.align		4
.L_74:
        /*0184*/ 	.word	index@(crossentropy_loss_bf16)
        /*0188*/ 	.word	0x00000000


	//----- nvinfo : EIATTR_MIN_STACK_SIZE
	.align		4
.L_75:
        /*018c*/ 	.byte	0x04, 0x12
        /*018e*/ 	.short	(.L_77 - .L_76)
	.align		4
.L_76:
        /*0190*/ 	.word	index@(encoder_backward_bf16)
        /*0194*/ 	.word	0x00000000


	//----- nvinfo : EIATTR_MIN_STACK_SIZE
	.align		4
.L_77:
        /*0198*/ 	.byte	0x04, 0x12
        /*019a*/ 	.short	(.L_79 - .L_78)
	.align		4
.L_78:
        /*019c*/ 	.word	index@(encoder_forward_bf16)
        /*01a0*/ 	.word	0x00000000


	//----- nvinfo : EIATTR_MIN_STACK_SIZE
	.align		4
.L_79:
        /*01a4*/ 	.byte	0x04, 0x12
        /*01a6*/ 	.short	(.L_81 - .L_80)
	.align		4
.L_80:
        /*01a8*/ 	.word	index@(gelu_bwd_bf16)
        /*01ac*/ 	.word	0x00000000


	//----- nvinfo : EIATTR_MIN_STACK_SIZE
	.align		4
.L_81:
        /*01b0*/ 	.byte	0x04, 0x12
        /*01b2*/ 	.short	(.L_83 - .L_82)
	.align		4
.L_82:
        /*01b4*/ 	.word	index@(gelu_bf16)
        /*01b8*/ 	.word	0x00000000


	//----- nvinfo : EIATTR_MIN_STACK_SIZE
	.align		4
.L_83:
        /*01bc*/ 	.byte	0x04, 0x12
        /*01be*/ 	.short	(.L_85 - .L_84)
	.align		4
.L_84:
        /*01c0*/ 	.word	index@(matmul_backward_bias_bf16)
        /*01c4*/ 	.word	0x00000000


	//----- nvinfo : EIATTR_MIN_STACK_SIZE
	.align		4
.L_85:
        /*01c8*/ 	.byte	0x04, 0x12
        /*01ca*/ 	.short	(.L_87 - .L_86)
	.align		4
.L_86:
        /*01cc*/ 	.word	index@(matmul_backward_bias_f32)
        /*01d0*/ 	.word	0x00000000


	//----- nvinfo : EIATTR_MIN_STACK_SIZE
	.align		4
.L_87:
        /*01d4*/ 	.byte	0x04, 0x12
        /*01d6*/ 	.short	(.L_89 - .L_88)
	.align		4
.L_88:
        /*01d8*/ 	.word	index@(add_bf16)
        /*01dc*/ 	.word	0x00000000


	//----- nvinfo : EIATTR_MIN_STACK_SIZE
	.align		4
.L_89:
        /*01e0*/ 	.byte	0x04, 0x12
        /*01e2*/ 	.short	(.L_91 - .L_90)
	.align		4
.L_90:
        /*01e4*/ 	.word	index@(add_f32)
        /*01e8*/ 	.word	0x00000000


	//----- nvinfo : EIATTR_MIN_STACK_SIZE
	.align		4
.L_91:
        /*01ec*/ 	.byte	0x04, 0x12
        /*01ee*/ 	.short	(.L_93 - .L_92)
	.align		4
.L_92:
        /*01f0*/ 	.word	index@(bf16_to_f32)
        /*01f4*/ 	.word	0x00000000
.L_93:


//--------------------- .nv.compat                --------------------------
	.section	.nv.compat,"",@"SHT_CUDA_COMPAT_INFO"
	.align	4
        /*0000*/ 	.byte	0x02, 0x09, 0x00, 0x00, 0x02, 0x02, 0x01, 0x00, 0x02, 0x05, 0x05, 0x00, 0x03, 0x07, 0x01, 0x01
        /*0010*/ 	.byte	0x02, 0x03, 0x00, 0x00, 0x02, 0x06, 0x01, 0x00, 0x04, 0x0b, 0x08, 0x00, 0x01, 0x00, 0x00, 0x00
        /*0020*/ 	.byte	0x00, 0x00, 0x00, 0x00


//--------------------- .nv.info.adamw_step_bf16  --------------------------
	.section	.nv.info.adamw_step_bf16,"",@"SHT_CUDA_INFO"
	.sectionflags	@""
	.align	4


	//----- nvinfo : EIATTR_CUDA_API_VERSION
	.align		4
        /*0000*/ 	.byte	0x04, 0x37
        /*0002*/ 	.short	(.L_95 - .L_94)
.L_94:
        /*0004*/ 	.word	0x00000082


	//----- nvinfo : EIATTR_KPARAM_INFO
	.align		4
.L_95:
        /*0008*/ 	.byte	0x04, 0x17
        /*000a*/ 	.short	(.L_97 - .L_96)
.L_96:
        /*000c*/ 	.word	0x00000000
        /*0010*/ 	.short	0x000d
        /*0012*/ 	.short	0x004c
        /*0014*/ 	.byte	0x00, 0xf0, 0x11, 0x00


	//----- nvinfo : EIATTR_KPARAM_INFO
	.align		4
.L_97:
        /*0018*/ 	.byte	0x04, 0x17
        /*001a*/ 	.short	(.L_99 - .L_98)
.L_98:
        /*001c*/ 	.word	0x00000000
        /*0020*/ 	.short	0x000c
        /*0022*/ 	.short	0x0048
        /*0024*/ 	.byte	0x00, 0xf0, 0x11, 0x00


	//----- nvinfo : EIATTR_KPARAM_INFO
	.align		4
.L_99:
        /*0028*/ 	.byte	0x04, 0x17
        /*002a*/ 	.short	(.L_101 - .L_100)
.L_100:
        /*002c*/ 	.word	0x00000000
        /*0030*/ 	.short	0x000b
        /*0032*/ 	.short	0x0044
        /*0034*/ 	.byte	0x00, 0xf0, 0x11, 0x00


	//----- nvinfo : EIATTR_KPARAM_INFO
	.align		4
.L_101:
        /*0038*/ 	.byte	0x04, 0x17
        /*003a*/ 	.short	(.L_103 - .L_102)
.L_102:
        /*003c*/ 	.word	0x00000000
        /*0040*/ 	.short	0x000a
        /*0042*/ 	.short	0x0040
        /*0044*/ 	.byte	0x00, 0xf0, 0x11, 0x00


	//----- nvinfo : EIATTR_KPARAM_INFO
	.align		4
.L_103:
        /*0048*/ 	.byte	0x04, 0x17
        /*004a*/ 	.short	(.L_105 - .L_104)
.L_104:
        /*004c*/ 	.word	0x00000000
        /*0050*/ 	.short	0x0009
        /*0052*/ 	.short	0x003c
        /*0054*/ 	.byte	0x00, 0xf0, 0x11, 0x00


	//----- nvinfo : EIATTR_KPARAM_INFO
	.align		4
.L_105:
        /*0058*/ 	.byte	0x04, 0x17
        /*005a*/ 	.short	(.L_107 - .L_106)
.L_106:
        /*005c*/ 	.word	0x00000000
        /*0060*/ 	.short	0x0008
        /*0062*/ 	.short	0x0038
        /*0064*/ 	.byte	0x00, 0xf0, 0x11, 0x00


	//----- nvinfo : EIATTR_KPARAM_INFO
	.align		4
.L_107:
        /*0068*/ 	.byte	0x04, 0x17
        /*006a*/ 	.short	(.L_109 - .L_108)
.L_108:
        /*006c*/ 	.word	0x00000000
        /*0070*/ 	.short	0x0007
        /*0072*/ 	.short	0x0034
        /*0074*/ 	.byte	0x00, 0xf0, 0x11, 0x00


	//----- nvinfo : EIATTR_KPARAM_INFO
	.align		4
.L_109:
        /*0078*/ 	.byte	0x04, 0x17
        /*007a*/ 	.short	(.L_111 - .L_110)
.L_110:
        /*007c*/ 	.word	0x00000000
        /*0080*/ 	.short	0x0006
        /*0082*/ 	.short	0x0030
        /*0084*/ 	.byte	0x00, 0xf0, 0x11, 0x00


	//----- nvinfo : EIATTR_KPARAM_INFO
	.align		4
.L_111:
        /*0088*/ 	.byte	0x04, 0x17
        /*008a*/ 	.short	(.L_113 - .L_112)
.L_112:
        /*008c*/ 	.word	0x00000000
        /*0090*/ 	.short	0x0005
        /*0092*/ 	.short	0x0028
        /*0094*/ 	.byte	0x00, 0xf0, 0x21, 0x00


	//----- nvinfo : EIATTR_KPARAM_INFO
	.align		4
.L_113:
        /*0098*/ 	.byte	0x04, 0x17
        /*009a*/ 	.short	(.L_115 - .L_114)
.L_114:
        /*009c*/ 	.word	0x00000000
        /*00a0*/ 	.short	0x0004
        /*00a2*/ 	.short	0x0020
        /*00a4*/ 	.byte	0x00, 0xf5, 0x21, 0x00


	//----- nvinfo : EIATTR_KPARAM_INFO
	.align		4
.L_115:
        /*00a8*/ 	.byte	0x04, 0x17
        /*00aa*/ 	.short	(.L_117 - .L_116)
.L_116:
        /*00ac*/ 	.word	0x00000000
        /*00b0*/ 	.short	0x0003
        /*00b2*/ 	.short	0x0018
        /*00b4*/ 	.byte	0x00, 0xf5, 0x21, 0x00


	//----- nvinfo : EIATTR_KPARAM_INFO
	.align		4
.L_117:
        /*00b8*/ 	.byte	0x04, 0x17
        /*00ba*/ 	.short	(.L_119 - .L_118)
.L_118:
        /*00bc*/ 	.word	0x00000000
        /*00c0*/ 	.short	0x0002
        /*00c2*/ 	.short	0x0010
        /*00c4*/ 	.byte	0x00, 0xf5, 0x21, 0x00


	//----- nvinfo : EIATTR_KPARAM_INFO
	.align		4
.L_119:
        /*00c8*/ 	.byte	0x04, 0x17
        /*00ca*/ 	.short	(.L_121 - .L_120)
.L_120:
        /*00cc*/ 	.word	0x00000000
        /*00d0*/ 	.short	0x0001
        /*00d2*/ 	.short	0x0008
        /*00d4*/ 	.byte	0x00, 0xf5, 0x21, 0x00


	//----- nvinfo : EIATTR_KPARAM_INFO
	.align		4
.L_121:
        /*00d8*/ 	.byte	0x04, 0x17
        /*00da*/ 	.short	(.L_123 - .L_122)
.L_122:
        /*00dc*/ 	.word	0x00000000
        /*00e0*/ 	.short	0x0000
        /*00e2*/ 	.short	0x0000
        /*00e4*/ 	.byte	0x00, 0xf5, 0x21, 0x00


	//----- nvinfo : EIATTR_SPARSE_MMA_MASK
	.align		4
.L_123:
        /*00e8*/ 	.byte	0x03, 0x50
        /*00ea*/ 	.short	0x0000


	//----- nvinfo : EIATTR_MAXREG_COUNT
	.align		4
        /*00ec*/ 	.byte	0x03, 0x1b
        /*00ee*/ 	.short	0x00ff


	//----- nvinfo : EIATTR_MERCURY_ISA_VERSION
	.align		4
        /*00f0*/ 	.byte	0x03, 0x5f
        /*00f2*/ 	.short	0x0101


	//----- nvinfo : EIATTR_VRC_CTA_INIT_COUNT
	.align		4
        /*00f4*/ 	.byte	0x02, 0x4a
	.zero		1
	.zero		1


	//----- nvinfo : EIATTR_EXIT_INSTR_OFFSETS
	.align		4
        /*00f8*/ 	.byte	0x04, 0x1c
        /*00fa*/ 	.short	(.L_125 - .L_124)


	//   ....[0]....
.L_124:
        /*00fc*/ 	.word	0x00000090


	//   ....[1]....
        /*0100*/ 	.word	0x00000710


	//----- nvinfo : EIATTR_CRS_STACK_SIZE
	.align		4
.L_125:
        /*0104*/ 	.byte	0x04, 0x1e
        /*0106*/ 	.short	(.L_127 - .L_126)
.L_126:
        /*0108*/ 	.word	0x00000000


	//----- nvinfo : EIATTR_CBANK_PARAM_SIZE
	.align		4
.L_127:
        /*010c*/ 	.byte	0x03, 0x19
        /*010e*/ 	.short	0x0050


	//----- nvinfo : EIATTR_PARAM_CBANK
	.align		4
        /*0110*/ 	.byte	0x04, 0x0a
        /*0112*/ 	.short	(.L_129 - .L_128)
	.align		4
.L_128:
        /*0114*/ 	.word	index@(.nv.constant0.adamw_step_bf16)
        /*0118*/ 	.short	0x0380
        /*011a*/ 	.short	0x0050


	//----- nvinfo : EIATTR_SW_WAR
	.align		4
.L_129:
        /*011c*/ 	.byte	0x04, 0x36
        /*011e*/ 	.short	(.L_131 - .L_130)
.L_130:
        /*0120*/ 	.word	0x00000008
.L_131:


//--------------------- .nv.info.norm_squared_bf16 --------------------------
	.section	.nv.info.norm_squared_bf16,"",@"SHT_CUDA_INFO"
	.sectionflags	@""
	.align	4


	//----- nvinfo : EIATTR_CUDA_API_VERSION
	.align		4
        /*0000*/ 	.byte	0x04, 0x37
        /*0002*/ 	.short	(.L_133 - .L_132)
.L_132:
        /*0004*/ 	.word	0x00000082


	//----- nvinfo : EIATTR_KPARAM_INFO
	.align		4
.L_133:
        /*0008*/ 	.byte	0x04, 0x17
        /*000a*/ 	.short	(.L_135 - .L_134)
.L_134:
        /*000c*/ 	.word	0x00000000
        /*0010*/ 	.short	0x0002
        /*0012*/ 	.short	0x0010
        /*0014*/ 	.byte	0x00, 0xf0, 0x21, 0x00


	//----- nvinfo : EIATTR_KPARAM_INFO
	.align		4
.L_135:
        /*0018*/ 	.byte	0x04, 0x17
        /*001a*/ 	.short	(.L_137 - .L_136)
.L_136:
        /*001c*/ 	.word	0x00000000
        /*0020*/ 	.short	0x0001
        /*0022*/ 	.short	0x0008
        /*0024*/ 	.byte	0x00, 0xf5, 0x21, 0x00


	//----- nvinfo : EIATTR_KPARAM_INFO
	.align		4
.L_137:
        /*0028*/ 	.byte	0x04, 0x17
        /*002a*/ 	.short	(.L_139 - .L_138)
.L_138:
        /*002c*/ 	.word	0x00000000
        /*0030*/ 	.short	0x0000
        /*0032*/ 	.short	0x0000
        /*0034*/ 	.byte	0x00, 0xf5, 0x21, 0x00


	//----- nvinfo : EIATTR_SPARSE_MMA_MASK
	.align		4
.L_139:
        /*0038*/ 	.byte	0x03, 0x50
        /*003a*/ 	.short	0x0000


	//----- nvinfo : EIATTR_MAXREG_COUNT
	.align		4
        /*003c*/ 	.byte	0x03, 0x1b
        /*003e*/ 	.short	0x00ff


	//----- nvinfo : EIATTR_NUM_BARRIERS
	.align		4
        /*0040*/ 	.byte	0x02, 0x4c
        /*0042*/ 	.byte	0x01
	.zero		1


	//----- nvinfo : EIATTR_MERCURY_ISA_VERSION
	.align		4
        /*0044*/ 	.byte	0x03, 0x5f
        /*0046*/ 	.short	0x0101


	//----- nvinfo : EIATTR_COOP_GROUP_MASK_REGIDS
	.align		4
        /*0048*/ 	.byte	0x04, 0x29
        /*004a*/ 	.short	(.L_141 - .L_140)


	//   ....[0]....
.L_140:
        /*004c*/ 	.word	0xffffffff


	//   ....[1]....
        /*0050*/ 	.word	0xffffffff


	//   ....[2]....
        /*0054*/ 	.word	0xffffffff


	//   ....[3]....
        /*0058*/ 	.word	0xffffffff


	//   ....[4]....
        /*005c*/ 	.word	0xffffffff


	//   ....[5]....
        /*0060*/ 	.word	0xffffffff


	//   ....[6]....
        /*0064*/ 	.word	0xffffffff


	//   ....[7]....
        /*0068*/ 	.word	0xffffffff


	//   ....[8]....
        /*006c*/ 	.word	0xffffffff


	//   ....[9]....
        /*0070*/ 	.word	0xffffffff


	//----- nvinfo : EIATTR_COOP_GROUP_INSTR_OFFSETS
	.align		4
.L_141:
        /*0074*/ 	.byte	0x04, 0x28
        /*0076*/ 	.short	(.L_143 - .L_142)


	//   ....[0]....
.L_142:
        /*0078*/ 	.word	0x000001d0


	//   ....[1]....
        /*007c*/ 	.word	0x00000200


	//   ....[2]....
        /*0080*/ 	.word	0x00000220


	//   ....[3]....
        /*0084*/ 	.word	0x00000250


	//   ....[4]....
        /*0088*/ 	.word	0x000002c0


	//   ....[5]....
        /*008c*/ 	.word	0x00000370


	//   ....[6]....
        /*0090*/ 	.word	0x00000390


	//   ....[7]....
        /*0094*/ 	.word	0x000003b0


	//   ....[8]....
        /*0098*/ 	.word	0x000003d0


	//   ....[9]....
        /*009c*/ 	.word	0x000003f0


	//----- nvinfo : EIATTR_VRC_CTA_INIT_COUNT
	.align		4
.L_143:
        /*00a0*/ 	.byte	0x02, 0x4a
	.zero		1
	.zero		1


	//----- nvinfo : EIATTR_EXIT_INSTR_OFFSETS
	.align		4
        /*00a4*/ 	.byte	0x04, 0x1c
        /*00a6*/ 	.short	(.L_145 - .L_144)


	//   ....[0]....
.L_144:
        /*00a8*/ 	.word	0x00000400


	//   ....[1]....
        /*00ac*/ 	.word	0x00000440


	//----- nvinfo : EIATTR_CRS_STACK_SIZE
	.align		4
.L_145:
        /*00b0*/ 	.byte	0x04, 0x1e
        /*00b2*/ 	.short	(.L_147 - .L_146)
.L_146:
        /*00b4*/ 	.word	0x00000000


	//----- nvinfo : EIATTR_CBANK_PARAM_SIZE
	.align		4
.L_147:
        /*00b8*/ 	.byte	0x03, 0x19
        /*00ba*/ 	.short	0x0018


	//----- nvinfo : EIATTR_PARAM_CBANK
	.align		4
        /*00bc*/ 	.byte	0x04, 0x0a
        /*00be*/ 	.short	(.L_149 - .L_148)
	.align		4
.L_148:
        /*00c0*/ 	.word	index@(.nv.constant0.norm_squared_bf16)
        /*00c4*/ 	.short	0x0380
        /*00c6*/ 	.short	0x0018


	//----- nvinfo : EIATTR_SW_WAR
	.align		4
.L_149:
        /*00c8*/ 	.byte	0x04, 0x36
        /*00ca*/ 	.short	(.L_151 - .L_150)
.L_150:
        /*00cc*/ 	.word	0x00000008
.L_151:


//--------------------- .nv.info.crossentropy_loss_bf16 --------------------------
	.section	.nv.info.crossentropy_loss_bf16,"",@"SHT_CUDA_INFO"
	.sectionflags	@""
	.align	4


	//----- nvinfo : EIATTR_CUDA_API_VERSION
	.align		4
        /*0000*/ 	.byte	0x04, 0x37
        /*0002*/ 	.short	(.L_153 - .L_152)
.L_152:
        /*0004*/ 	.word	0x00000082


	//----- nvinfo : EIATTR_KPARAM_INFO
	.align		4
.L_153:
        /*0008*/ 	.byte	0x04, 0x17
        /*000a*/ 	.short	(.L_155 - .L_154)
.L_154:
        /*000c*/ 	.word	0x00000000
        /*0010*/ 	.short	0x0008
        /*0012*/ 	.short	0x0030
        /*0014*/ 	.byte	0x00, 0xf0, 0x11, 0x00


	//----- nvinfo : EIATTR_KPARAM_INFO
	.align		4
.L_155:
        /*0018*/ 	.byte	0x04, 0x17
        /*001a*/ 	.short	(.L_157 - .L_156)
.L_156:
        /*001c*/ 	.word	0x00000000
        /*0020*/ 	.short	0x0007
        /*0022*/ 	.short	0x002c
        /*0024*/ 	.byte	0x00, 0xf0, 0x11, 0x00


	//----- nvinfo : EIATTR_KPARAM_INFO
	.align		4
.L_157:
        /*0028*/ 	.byte	0x04, 0x17
        /*002a*/ 	.short	(.L_159 - .L_158)
.L_158:
        /*002c*/ 	.word	0x00000000
        /*0030*/ 	.short	0x0006
        /*0032*/ 	.short	0x0028
        /*0034*/ 	.byte	0x00, 0xf0, 0x11, 0x00


	//----- nvinfo : EIATTR_KPARAM_INFO
	.align		4
.L_159:
        /*0038*/ 	.byte	0x04, 0x17
        /*003a*/ 	.short	(.L_161 - .L_160)
.L_160:
        /*003c*/ 	.word	0x00000000
        /*0040*/ 	.short	0x0005
        /*0042*/ 	.short	0x0024
        /*0044*/ 	.byte	0x00, 0xf0, 0x11, 0x00


	//----- nvinfo : EIATTR_KPARAM_INFO
	.align		4
.L_161:
        /*0048*/ 	.byte	0x04, 0x17
        /*004a*/ 	.short	(.L_163 - .L_162)
.L_162:
        /*004c*/ 	.word	0x00000000
        /*0050*/ 	.short	0x0004
        /*0052*/ 	.short	0x0020
        /*0054*/ 	.byte	0x00, 0xf0, 0x11, 0x00


	//----- nvinfo : EIATTR_KPARAM_INFO
	.align		4
.L_163:
        /*0058*/ 	.byte	0x04, 0x17
        /*005a*/ 	.short	(.L_165 - .L_164)
.L_164:
        /*005c*/ 	.word	0x00000000
        /*0060*/ 	.short	0x0003
        /*0062*/ 	.short	0x0018
        /*0064*/ 	.byte	0x00, 0xf5, 0x21, 0x00


	//----- nvinfo : EIATTR_KPARAM_INFO
	.align		4
.L_165:
        /*0068*/ 	.byte	0x04, 0x17
        /*006a*/ 	.short	(.L_167 - .L_166)
.L_166:
        /*006c*/ 	.word	0x00000000
        /*0070*/ 	.short	0x0002
        /*0072*/ 	.short	0x0010
        /*0074*/ 	.byte	0x00, 0xf5, 0x21, 0x00


	//----- nvinfo : EIATTR_KPARAM_INFO
	.align		4
.L_167:
        /*0078*/ 	.byte	0x04, 0x17
        /*007a*/ 	.short	(.L_169 - .L_168)
.L_168:
        /*007c*/ 	.word	0x00000000
        /*0080*/ 	.short	0x0001
        /*0082*/ 	.short	0x0008
        /*0084*/ 	.byte	0x00, 0xf5, 0x21, 0x00


	//----- nvinfo : EIATTR_KPARAM_INFO
	.align		4
.L_169:
        /*0088*/ 	.byte	0x04, 0x17
        /*008a*/ 	.short	(.L_171 - .L_170)
.L_170:
        /*008c*/ 	.word	0x00000000
        /*0090*/ 	.short	0x0000
        /*0092*/ 	.short	0x0000
        /*0094*/ 	.byte	0x00, 0xf5, 0x21, 0x00


	//----- nvinfo : EIATTR_SPARSE_MMA_MASK
	.align		4
.L_171:
        /*0098*/ 	.byte	0x03, 0x50
        /*009a*/ 	.short	0x0000


	//----- nvinfo : EIATTR_MAXREG_COUNT
	.align		4
        /*009c*/ 	.byte	0x03, 0x1b
        /*009e*/ 	.short	0x00ff


	//----- nvinfo : EIATTR_MERCURY_ISA_VERSION
	.align		4
        /*00a0*/ 	.byte	0x03, 0x5f
        /*00a2*/ 	.short	0x0101


	//----- nvinfo : EIATTR_COOP_GROUP_MASK_REGIDS
	.align		4
        /*00a4*/ 	.byte	0x04, 0x29
        /*00a6*/ 	.short	(.L_173 - .L_172)


	//   ....[0]....
.L_172:
        /*00a8*/ 	.word	0xffffffff


	//   ....[1]....
        /*00ac*/ 	.word	0xffffffff


	//   ....[2]....
        /*00b0*/ 	.word	0xffffffff


	//   ....[3]....
        /*00b4*/ 	.word	0xffffffff


	//   ....[4]....
        /*00b8*/ 	.word	0xffffffff


	//   ....[5]....
        /*00bc*/ 	.word	0xffffffff


	//   ....[6]....
        /*00c0*/ 	.word	0xffffffff


	//   ....[7]....
        /*00c4*/ 	.word	0xffffffff


	//   ....[8]....
        /*00c8*/ 	.word	0xffffffff


	//   ....[9]....
        /*00cc*/ 	.word	0xffffffff


	//----- nvinfo : EIATTR_COOP_GROUP_INSTR_OFFSETS
	.align		4
.L_173:
        /*00d0*/ 	.byte	0x04, 0x28
        /*00d2*/ 	.short	(.L_175 - .L_174)


	//   ....[0]....
.L_174:
        /*00d4*/ 	.word	0x00000f30


	//   ....[1]....
        /*00d8*/ 	.word	0x00000f80


	//   ....[2]....
        /*00dc*/ 	.word	0x00000fc0


	//   ....[3]....
        /*00e0*/ 	.word	0x00000ff0


	//   ....[4]....
        /*00e4*/ 	.word	0x00001020


	//   ....[5]....
        /*00e8*/ 	.word	0x000010f0


	//   ....[6]....
        /*00ec*/ 	.word	0x00001110


	//   ....[7]....
        /*00f0*/ 	.word	0x00001130


	//   ....[8]....
        /*00f4*/ 	.word	0x00001150


	//   ....[9]....
        /*00f8*/ 	.word	0x00001170


	//----- nvinfo : EIATTR_VRC_CTA_INIT_COUNT
	.align		4
.L_175:
        /*00fc*/ 	.byte	0x02, 0x4a
	.zero		1
	.zero		1


	//----- nvinfo : EIATTR_EXIT_INSTR_OFFSETS
	.align		4
        /*0100*/ 	.byte	0x04, 0x1c
        /*0102*/ 	.short	(.L_177 - .L_176)


	//   ....[0]....
.L_176:
        /*0104*/ 	.word	0x00000150


	//   ....[1]....
        /*0108*/ 	.word	0x00001640


	//   ....[2]....
        /*010c*/ 	.word	0x000019f0


	//   ....[3]....
        /*0110*/ 	.word	0x00001fb0


	//----- nvinfo : EIATTR_CRS_STACK_SIZE
	.align		4
.L_177:
        /*0114*/ 	.byte	0x04, 0x1e
        /*0116*/ 	.short	(.L_179 - .L_178)
.L_178:
        /*0118*/ 	.word	0x00000000


	//----- nvinfo : EIATTR_CBANK_PARAM_SIZE
	.align		4
.L_179:
        /*011c*/ 	.byte	0x03, 0x19
        /*011e*/ 	.short	0x0034


	//----- nvinfo : EIATTR_PARAM_CBANK
	.align		4
        /*0120*/ 	.byte	0x04, 0x0a
        /*0122*/ 	.short	(.L_181 - .L_180)
	.align		4
.L_180:
        /*0124*/ 	.word	index@(.nv.constant0.crossentropy_loss_bf16)
        /*0128*/ 	.short	0x0380
        /*012a*/ 	.short	0x0034


	//----- nvinfo : EIATTR_SW_WAR
	.align		4
.L_181:
        /*012c*/ 	.byte	0x04, 0x36
        /*012e*/ 	.short	(.L_183 - .L_182)
.L_182:
        /*0130*/ 	.word	0x00000008
.L_183:


//--------------------- .nv.info.encoder_backward_bf16 --------------------------
	.section	.nv.info.encoder_backward_bf16,"",@"SHT_CUDA_INFO"
	.sectionflags	@""
	.align	4


	//----- nvinfo : EIATTR_CUDA_API_VERSION
	.align		4
        /*0000*/ 	.byte	0x04, 0x37
        /*0002*/ 	.short	(.L_185 - .L_184)
.L_184:
        /*0004*/ 	.word	0x00000082


	//----- nvinfo : EIATTR_KPARAM_INFO
	.align		4
.L_185:
        /*0008*/ 	.byte	0x04, 0x17
        /*000a*/ 	.short	(.L_187 - .L_186)
.L_186:
        /*000c*/ 	.word	0x00000000
        /*0010*/ 	.short	0x0006
        /*0012*/ 	.short	0x0028
        /*0014*/ 	.byte	0x00, 0xf0, 0x11, 0x00


	//----- nvinfo : EIATTR_KPARAM_INFO
	.align		4
.L_187:
        /*0018*/ 	.byte	0x04, 0x17
        /*001a*/ 	.short	(.L_189 - .L_188)
.L_188:
        /*001c*/ 	.word	0x00000000
        /*0020*/ 	.short	0x0005
        /*0022*/ 	.short	0x0024
        /*0024*/ 	.byte	0x00, 0xf0, 0x11, 0x00


	//----- nvinfo : EIATTR_KPARAM_INFO
	.align		4
.L_189:
        /*0028*/ 	.byte	0x04, 0x17
        /*002a*/ 	.short	(.L_191 - .L_190)
.L_190:
        /*002c*/ 	.word	0x00000000
        /*0030*/ 	.short	0x0004
        /*0032*/ 	.short	0x0020
        /*0034*/ 	.byte	0x00, 0xf0, 0x11, 0x00


	//----- nvinfo : EIATTR_KPARAM_INFO
	.align		4
.L_191:
        /*0038*/ 	.byte	0x04, 0x17
        /*003a*/ 	.short	(.L_193 - .L_192)
.L_192:
        /*003c*/ 	.word	0x00000000
        /*0040*/ 	.short	0x0003
        /*0042*/ 	.short	0x0018
        /*0044*/ 	.byte	0x00, 0xf5, 0x21, 0x00


	//----- nvinfo : EIATTR_KPARAM_INFO
	.align		4
.L_193:
        /*0048*/ 	.byte	0x04, 0x17
        /*004a*/ 	.short	(.L_195 - .L_194)
.L_194:
        /*004c*/ 	.word	0x00000000
        /*0050*/ 	.short	0x0002
        /*0052*/ 	.short	0x0010
        /*0054*/ 	.byte	0x00, 0xf5, 0x21, 0x00


	//----- nvinfo : EIATTR_KPARAM_INFO
	.align		4
.L_195:
        /*0058*/ 	.byte	0x04, 0x17
        /*005a*/ 	.short	(.L_197 - .L_196)
.L_196:
        /*005c*/ 	.word	0x00000000
        /*0060*/ 	.short	0x0001
        /*0062*/ 	.short	0x0008
        /*0064*/ 	.byte	0x00, 0xf5, 0x21, 0x00


	//----- nvinfo : EIATTR_KPARAM_INFO
	.align		4
.L_197:
        /*0068*/ 	.byte	0x04, 0x17
        /*006a*/ 	.short	(.L_199 - .L_198)
.L_198:
        /*006c*/ 	.word	0x00000000
        /*0070*/ 	.short	0x0000
        /*0072*/ 	.short	0x0000
        /*0074*/ 	.byte	0x00, 0xf5, 0x21, 0x00


	//----- nvinfo : EIATTR_SPARSE_MMA_MASK
	.align		4
.L_199:
        /*0078*/ 	.byte	0x03, 0x50
        /*007a*/ 	.short	0x0000


	//----- nvinfo : EIATTR_MAXREG_COUNT
	.align		4
        /*007c*/ 	.byte	0x03, 0x1b
        /*007e*/ 	.short	0x00ff


	//----- nvinfo : EIATTR_MERCURY_ISA_VERSION
	.align		4
        /*0080*/ 	.byte	0x03, 0x5f
        /*0082*/ 	.short	0x0101


	//----- nvinfo : EIATTR_VRC_CTA_INIT_COUNT
	.align		4
        /*0084*/ 	.byte	0x02, 0x4a
	.zero		1
	.zero		1


	//----- nvinfo : EIATTR_ATOM16_EMUL_INSTR_REG_MAP
	.align		4
        /*0088*/ 	.byte	0x04, 0x2e
        /*008a*/ 	.short	(.L_201 - .L_200)


	//   ....[0]....
.L_200:
        /*008c*/ 	.word	0x00000500
        /*0090*/ 	.short	0x0007
        /*0092*/ 	.short	0x0000


	//   ....[1]....
        /*0094*/ 	.word	0x00000610
        /*0098*/ 	.short	0x0007
        /*009a*/ 	.short	0x0000


	//   ....[2]....
        /*009c*/ 	.word	0x00000680
        /*00a0*/ 	.short	0x000b
        /*00a2*/ 	.short	0x0000


	//   ....[3]....
        /*00a4*/ 	.word	0x000006d0
        /*00a8*/ 	.short	0x000b
        /*00aa*/ 	.short	0x0000


	//----- nvinfo : EIATTR_EXIT_INSTR_OFFSETS
	.align		4
.L_201:
        /*00ac*/ 	.byte	0x04, 0x1c
        /*00ae*/ 	.short	(.L_203 - .L_202)


	//   ....[0]....
.L_202:
        /*00b0*/ 	.word	0x000000c0


	//   ....[1]....
        /*00b4*/ 	.word	0x00000710


	//----- nvinfo : EIATTR_CRS_STACK_SIZE
	.align		4
.L_203:
        /*00b8*/ 	.byte	0x04, 0x1e
        /*00ba*/ 	.short	(.L_205 - .L_204)
.L_204:
        /*00bc*/ 	.word	0x00000000


	//----- nvinfo : EIATTR_CBANK_PARAM_SIZE
	.align		4
.L_205:
        /*00c0*/ 	.byte	0x03, 0x19
        /*00c2*/ 	.short	0x002c


	//----- nvinfo : EIATTR_PARAM_CBANK
	.align		4
        /*00c4*/ 	.byte	0x04, 0x0a
        /*00c6*/ 	.short	(.L_207 - .L_206)
	.align		4
.L_206:
        /*00c8*/ 	.word	index@(.nv.constant0.encoder_backward_bf16)
        /*00cc*/ 	.short	0x0380
        /*00ce*/ 	.short	0x002c


	//----- nvinfo : EIATTR_SW_WAR
	.align		4
.L_207:
        /*00d0*/ 	.byte	0x04, 0x36
        /*00d2*/ 	.short	(.L_209 - .L_208)
.L_208:
        /*00d4*/ 	.word	0x00000008
.L_209:


//--------------------- .nv.info.encoder_forward_bf16 --------------------------
	.section	.nv.info.encoder_forward_bf16,"",@"SHT_CUDA_INFO"
	.sectionflags	@""
	.align	4


	//----- nvinfo : EIATTR_CUDA_API_VERSION
	.align		4
        /*0000*/ 	.byte	0x04, 0x37
        /*0002*/ 	.short	(.L_211 - .L_210)
.L_210:
        /*0004*/ 	.word	0x00000082


	//----- nvinfo : EIATTR_KPARAM_INFO
	.align		4
.L_211:
        /*0008*/ 	.byte	0x04, 0x17
        /*000a*/ 	.short	(.L_213 - .L_212)
.L_212:
        /*000c*/ 	.word	0x00000000
        /*0010*/ 	.short	0x0006
        /*0012*/ 	.short	0x0028
        /*0014*/ 	.byte	0x00, 0xf0, 0x11, 0x00


	//----- nvinfo : EIATTR_KPARAM_INFO
	.align		4
.L_213:
        /*0018*/ 	.byte	0x04, 0x17
        /*001a*/ 	.short	(.L_215 - .L_214)
.L_214:
        /*001c*/ 	.word	0x00000000
        /*0020*/ 	.short	0x0005
        /*0022*/ 	.short	0x0024
        /*0024*/ 	.byte	0x00, 0xf0, 0x11, 0x00


	//----- nvinfo : EIATTR_KPARAM_INFO
	.align		4
.L_215:
        /*0028*/ 	.byte	0x04, 0x17
        /*002a*/ 	.short	(.L_217 - .L_216)
.L_216:
        /*002c*/ 	.word	0x00000000
        /*0030*/ 	.short	0x0004
        /*0032*/ 	.short	0x0020
        /*0034*/ 	.byte	0x00, 0xf0, 0x11, 0x00


	//----- nvinfo : EIATTR_KPARAM_INFO
	.align		4
.L_217:
        /*0038*/ 	.byte	0x04, 0x17
        /*003a*/ 	.short	(.L_219 - .L_218)
.L_218:
        /*003c*/ 	.word	0x00000000
        /*0040*/ 	.short	0x0003
        /*0042*/ 	.short	0x0018
        /*0044*/ 	.byte	0x00, 0xf5, 0x21, 0x00


	//----- nvinfo : EIATTR_KPARAM_INFO
	.align		4
.L_219:
        /*0048*/ 	.byte	0x04, 0x17
        /*004a*/ 	.short	(.L_221 - .L_220)
.L_220:
        /*004c*/ 	.word	0x00000000
        /*0050*/ 	.short	0x0002
        /*0052*/ 	.short	0x0010
        /*0054*/ 	.byte	0x00, 0xf5, 0x21, 0x00


	//----- nvinfo : EIATTR_KPARAM_INFO
	.align		4
.L_221:
        /*0058*/ 	.byte	0x04, 0x17
        /*005a*/ 	.short	(.L_223 - .L_222)
.L_222:
        /*005c*/ 	.word	0x00000000
        /*0060*/ 	.short	0x0001
        /*0062*/ 	.short	0x0008
        /*0064*/ 	.byte	0x00, 0xf5, 0x21, 0x00


	//----- nvinfo : EIATTR_KPARAM_INFO
	.align		4
.L_223:
        /*0068*/ 	.byte	0x04, 0x17
        /*006a*/ 	.short	(.L_225 - .L_224)
.L_224:
        /*006c*/ 	.word	0x00000000
        /*0070*/ 	.short	0x0000
        /*0072*/ 	.short	0x0000
        /*0074*/ 	.byte	0x00, 0xf5, 0x21, 0x00


	//----- nvinfo : EIATTR_SPARSE_MMA_MASK
	.align		4
.L_225:
        /*0078*/ 	.byte	0x03, 0x50
        /*007a*/ 	.short	0x0000


	//----- nvinfo : EIATTR_MAXREG_COUNT
	.align		4
        /*007c*/ 	.byte	0x03, 0x1b
        /*007e*/ 	.short	0x00ff


	//----- nvinfo : EIATTR_MERCURY_ISA_VERSION
	.align		4
        /*0080*/ 	.byte	0x03, 0x5f
        /*0082*/ 	.short	0x0101


	//----- nvinfo : EIATTR_VRC_CTA_INIT_COUNT
	.align		4
        /*0084*/ 	.byte	0x02, 0x4a
	.zero		1
	.zero		1


	//----- nvinfo : EIATTR_EXIT_INSTR_OFFSETS
	.align		4
        /*0088*/ 	.byte	0x04, 0x1c
        /*008a*/ 	.short	(.L_227 - .L_226)


	//   ....[0]....
.L_226:
        /*008c*/ 	.word	0x000000e0


	//   ....[1]....
        /*0090*/ 	.word	0x00000550


	//----- nvinfo : EIATTR_CRS_STACK_SIZE
	.align		4
.L_227:
        /*0094*/ 	.byte	0x04, 0x1e
        /*0096*/ 	.short	(.L_229 - .L_228)
.L_228:
        /*0098*/ 	.word	0x00000000


	//----- nvinfo : EIATTR_CBANK_PARAM_SIZE
	.align		4
.L_229:
        /*009c*/ 	.byte	0x03, 0x19
        /*009e*/ 	.short	0x002c


	//----- nvinfo : EIATTR_PARAM_CBANK
	.align		4
        /*00a0*/ 	.byte	0x04, 0x0a
        /*00a2*/ 	.short	(.L_231 - .L_230)
	.align		4
.L_230:
        /*00a4*/ 	.word	index@(.nv.constant0.encoder_forward_bf16)
        /*00a8*/ 	.short	0x0380
        /*00aa*/ 	.short	0x002c


	//----- nvinfo : EIATTR_SW_WAR
	.align		4
.L_231:
        /*00ac*/ 	.byte	0x04, 0x36
        /*00ae*/ 	.short	(.L_233 - .L_232)
.L_232:
        /*00b0*/ 	.word	0x00000008
.L_233:


//--------------------- .nv.info.gelu_bwd_bf16    --------------------------
	.section	.nv.info.gelu_bwd_bf16,"",@"SHT_CUDA_INFO"
	.sectionflags	@""
	.align	4


	//----- nvinfo : EIATTR_CUDA_API_VERSION
	.align		4
        /*0000*/ 	.byte	0x04, 0x37
        /*0002*/ 	.short	(.L_235 - .L_234)
.L_234:
        /*0004*/ 	.word	0x00000082


	//----- nvinfo : EIATTR_KPARAM_INFO
	.align		4
.L_235:
        /*0008*/ 	.byte	0x04, 0x17
        /*000a*/ 	.short	(.L_237 - .L_236)
.L_236:
        /*000c*/ 	.word	0x00000000
        /*0010*/ 	.short	0x0003
        /*0012*/ 	.short	0x0018
        /*0014*/ 	.byte	0x00, 0xf0, 0x21, 0x00


	//----- nvinfo : EIATTR_KPARAM_INFO
	.align		4
.L_237:
        /*0018*/ 	.byte	0x04, 0x17
        /*001a*/ 	.short	(.L_239 - .L_238)
.L_238:
        /*001c*/ 	.word	0x00000000
        /*0020*/ 	.short	0x0002
        /*0022*/ 	.short	0x0010
        /*0024*/ 	.byte	0x00, 0xf5, 0x21, 0x00


	//----- nvinfo : EIATTR_KPARAM_INFO
	.align		4
.L_239:
        /*0028*/ 	.byte	0x04, 0x17
        /*002a*/ 	.short	(.L_241 - .L_240)
.L_240:
        /*002c*/ 	.word	0x00000000
        /*0030*/ 	.short	0x0001
        /*0032*/ 	.short	0x0008
        /*0034*/ 	.byte	0x00, 0xf5, 0x21, 0x00


	//----- nvinfo : EIATTR_KPARAM_INFO
	.align		4
.L_241:
        /*0038*/ 	.byte	0x04, 0x17
        /*003a*/ 	.short	(.L_243 - .L_242)
.L_242:
        /*003c*/ 	.word	0x00000000
        /*0040*/ 	.short	0x0000
        /*0042*/ 	.short	0x0000
        /*0044*/ 	.byte	0x00, 0xf5, 0x21, 0x00


	//----- nvinfo : EIATTR_SPARSE_MMA_MASK
	.align		4
.L_243:
        /*0048*/ 	.byte	0x03, 0x50
        /*004a*/ 	.short	0x0000


	//----- nvinfo : EIATTR_MAXREG_COUNT
	.align		4
        /*004c*/ 	.byte	0x03, 0x1b
        /*004e*/ 	.short	0x00ff


	//----- nvinfo : EIATTR_MERCURY_ISA_VERSION
	.align		4
        /*0050*/ 	.byte	0x03, 0x5f
        /*0052*/ 	.short	0x0101


	//----- nvinfo : EIATTR_VRC_CTA_INIT_COUNT
	.align		4
        /*0054*/ 	.byte	0x02, 0x4a
	.zero		1
	.zero		1


	//----- nvinfo : EIATTR_EXIT_INSTR_OFFSETS
	.align		4
        /*0058*/ 	.byte	0x04, 0x1c
        /*005a*/ 	.short	(.L_245 - .L_244)


	//   ....[0]....
.L_244:
        /*005c*/ 	.word	0x00000080


	//   ....[1]....
        /*0060*/ 	.word	0x00000570


	//----- nvinfo : EIATTR_CRS_STACK_SIZE
	.align		4
.L_245:
        /*0064*/ 	.byte	0x04, 0x1e
        /*0066*/ 	.short	(.L_247 - .L_246)
.L_246:
        /*0068*/ 	.word	0x00000000


	//----- nvinfo : EIATTR_CBANK_PARAM_SIZE
	.align		4
.L_247:
        /*006c*/ 	.byte	0x03, 0x19
        /*006e*/ 	.short	0x0020


	//----- nvinfo : EIATTR_PARAM_CBANK
	.align		4
        /*0070*/ 	.byte	0x04, 0x0a
        /*0072*/ 	.short	(.L_249 - .L_248)
	.align		4
.L_248:
        /*0074*/ 	.word	index@(.nv.constant0.gelu_bwd_bf16)
        /*0078*/ 	.short	0x0380
        /*007a*/ 	.short	0x0020


	//----- nvinfo : EIATTR_SW_WAR
	.align		4
.L_249:
        /*007c*/ 	.byte	0x04, 0x36
        /*007e*/ 	.short	(.L_251 - .L_250)
.L_250:
        /*0080*/ 	.word	0x00000008
.L_251:


//--------------------- .nv.info.gelu_bf16        --------------------------
	.section	.nv.info.gelu_bf16,"",@"SHT_CUDA_INFO"
	.sectionflags	@""
	.align	4


	//----- nvinfo : EIATTR_CUDA_API_VERSION
	.align		4
        /*0000*/ 	.byte	0x04, 0x37
        /*0002*/ 	.short	(.L_253 - .L_252)
.L_252:
        /*0004*/ 	.word	0x00000082


	//----- nvinfo : EIATTR_KPARAM_INFO
	.align		4
.L_253:
        /*0008*/ 	.byte	0x04, 0x17
        /*000a*/ 	.short	(.L_255 - .L_254)
.L_254:
        /*000c*/ 	.word	0x00000000
        /*0010*/ 	.short	0x0002
        /*0012*/ 	.short	0x0010
        /*0014*/ 	.byte	0x00, 0xf0, 0x21, 0x00


	//----- nvinfo : EIATTR_KPARAM_INFO
	.align		4
.L_255:
        /*0018*/ 	.byte	0x04, 0x17
        /*001a*/ 	.short	(.L_257 - .L_256)
.L_256:
        /*001c*/ 	.word	0x00000000
        /*0020*/ 	.short	0x0001
        /*0022*/ 	.short	0x0008
        /*0024*/ 	.byte	0x00, 0xf5, 0x21, 0x00


	//----- nvinfo : EIATTR_KPARAM_INFO
	.align		4
.L_257:
        /*0028*/ 	.byte	0x04, 0x17
        /*002a*/ 	.short	(.L_259 - .L_258)
.L_258:
        /*002c*/ 	.word	0x00000000
        /*0030*/ 	.short	0x0000
        /*0032*/ 	.short	0x0000
        /*0034*/ 	.byte	0x00, 0xf5, 0x21, 0x00


	//----- nvinfo : EIATTR_SPARSE_MMA_MASK
	.align		4
.L_259:
        /*0038*/ 	.byte	0x03, 0x50
        /*003a*/ 	.short	0x0000


	//----- nvinfo : EIATTR_MAXREG_COUNT
	.align		4
        /*003c*/ 	.byte	0x03, 0x1b
        /*003e*/ 	.short	0x00ff


	//----- nvinfo : EIATTR_MERCURY_ISA_VERSION
	.align		4
        /*0040*/ 	.byte	0x03, 0x5f
        /*0042*/ 	.short	0x0101


	//----- nvinfo : EIATTR_VRC_CTA_INIT_COUNT
	.align		4
        /*0044*/ 	.byte	0x02, 0x4a
	.zero		1
	.zero		1


	//----- nvinfo : EIATTR_EXIT_INSTR_OFFSETS
	.align		4
        /*0048*/ 	.byte	0x04, 0x1c
        /*004a*/ 	.short	(.L_261 - .L_260)


	//   ....[0]....
.L_260:
        /*004c*/ 	.word	0x00000080


	//   ....[1]....
        /*0050*/ 	.word	0x000002d0


	//----- nvinfo : EIATTR_CBANK_PARAM_SIZE
	.align		4
.L_261:
        /*0054*/ 	.byte	0x03, 0x19
        /*0056*/ 	.short	0x0018


	//----- nvinfo : EIATTR_PARAM_CBANK
	.align		4
        /*0058*/ 	.byte	0x04, 0x0a
        /*005a*/ 	.short	(.L_263 - .L_262)
	.align		4
.L_262:
        /*005c*/ 	.word	index@(.nv.constant0.gelu_bf16)
        /*0060*/ 	.short	0x0380
        /*0062*/ 	.short	0x0018


	//----- nvinfo : EIATTR_SW_WAR
	.align		4
.L_263:
        /*0064*/ 	.byte	0x04, 0x36
        /*0066*/ 	.short	(.L_265 - .L_264)
.L_264:
        /*0068*/ 	.word	0x00000008
.L_265:


//--------------------- .nv.info.matmul_backward_bias_bf16 --------------------------
	.section	.nv.info.matmul_backward_bias_bf16,"",@"SHT_CUDA_INFO"
	.sectionflags	@""
	.align	4


	//----- nvinfo : EIATTR_CUDA_API_VERSION
	.align		4
        /*0000*/ 	.byte	0x04, 0x37
        /*0002*/ 	.short	(.L_267 - .L_266)
.L_266:
        /*0004*/ 	.word	0x00000082


	//----- nvinfo : EIATTR_KPARAM_INFO
	.align		4
.L_267:
        /*0008*/ 	.byte	0x04, 0x17
        /*000a*/ 	.short	(.L_269 - .L_268)
.L_268:
        /*000c*/ 	.word	0x00000000
        /*0010*/ 	.short	0x0003
        /*0012*/ 	.short	0x0014
        /*0014*/ 	.byte	0x00, 0xf0, 0x11, 0x00


	//----- nvinfo : EIATTR_KPARAM_INFO
	.align		4
.L_269:
        /*0018*/ 	.byte	0x04, 0x17
        /*001a*/ 	.short	(.L_271 - .L_270)
.L_270:
        /*001c*/ 	.word	0x00000000
        /*0020*/ 	.short	0x0002
        /*0022*/ 	.short	0x0010
        /*0024*/ 	.byte	0x00, 0xf0, 0x11, 0x00


	//----- nvinfo : EIATTR_KPARAM_INFO
	.align		4
.L_271:
        /*0028*/ 	.byte	0x04, 0x17
        /*002a*/ 	.short	(.L_273 - .L_272)
.L_272:
        /*002c*/ 	.word	0x00000000
        /*0030*/ 	.short	0x0001
        /*0032*/ 	.short	0x0008
        /*0034*/ 	.byte	0x00, 0xf5, 0x21, 0x00


	//----- nvinfo : EIATTR_KPARAM_INFO
	.align		4
.L_273:
        /*0038*/ 	.byte	0x04, 0x17
        /*003a*/ 	.short	(.L_275 - .L_274)
.L_274:
        /*003c*/ 	.word	0x00000000
        /*0040*/ 	.short	0x0000
        /*0042*/ 	.short	0x0000
        /*0044*/ 	.byte	0x00, 0xf5, 0x21, 0x00


	//----- nvinfo : EIATTR_SPARSE_MMA_MASK
	.align		4
.L_275:
        /*0048*/ 	.byte	0x03, 0x50
        /*004a*/ 	.short	0x0000


	//----- nvinfo : EIATTR_MAXREG_COUNT
	.align		4
        /*004c*/ 	.byte	0x03, 0x1b
        /*004e*/ 	.short	0x00ff


	//----- nvinfo : EIATTR_NUM_BARRIERS
	.align		4
        /*0050*/ 	.byte	0x02, 0x4c
        /*0052*/ 	.byte	0x01
	.zero		1


	//----- nvinfo : EIATTR_MERCURY_ISA_VERSION
	.align		4
        /*0054*/ 	.byte	0x03, 0x5f
        /*0056*/ 	.short	0x0101


	//----- nvinfo : EIATTR_VRC_CTA_INIT_COUNT
	.align		4
        /*0058*/ 	.byte	0x02, 0x4a
	.zero		1
	.zero		1


	//----- nvinfo : EIATTR_EXIT_INSTR_OFFSETS
	.align		4
        /*005c*/ 	.byte	0x04, 0x1c
        /*005e*/ 	.short	(.L_277 - .L_276)


	//   ....[0]....
.L_276:
        /*0060*/ 	.word	0x00000740


	//   ....[1]....
        /*0064*/ 	.word	0x00000bd0


	//----- nvinfo : EIATTR_CRS_STACK_SIZE
	.align		4
.L_277:
        /*0068*/ 	.byte	0x04, 0x1e
        /*006a*/ 	.short	(.L_279 - .L_278)
.L_278:
        /*006c*/ 	.word	0x00000000


	//----- nvinfo : EIATTR_CBANK_PARAM_SIZE
	.align		4
.L_279:
        /*0070*/ 	.byte	0x03, 0x19
        /*0072*/ 	.short	0x0018


	//----- nvinfo : EIATTR_PARAM_CBANK
	.align		4
        /*0074*/ 	.byte	0x04, 0x0a
        /*0076*/ 	.short	(.L_281 - .L_280)
	.align		4
.L_280:
        /*0078*/ 	.word	index@(.nv.constant0.matmul_backward_bias_bf16)
        /*007c*/ 	.short	0x0380
        /*007e*/ 	.short	0x0018


	//----- nvinfo : EIATTR_SW_WAR
	.align		4
.L_281:
        /*0080*/ 	.byte	0x04, 0x36
        /*0082*/ 	.short	(.L_283 - .L_282)
.L_282:
        /*0084*/ 	.word	0x00000008
.L_283:


//--------------------- .nv.info.matmul_backward_bias_f32 --------------------------
	.section	.nv.info.matmul_backward_bias_f32,"",@"SHT_CUDA_INFO"
	.sectionflags	@""
	.align	4


	//----- nvinfo : EIATTR_CUDA_API_VERSION
	.align		4
        /*0000*/ 	.byte	0x04, 0x37
        /*0002*/ 	.short	(.L_285 - .L_284)
.L_284:
        /*0004*/ 	.word	0x00000082


	//----- nvinfo : EIATTR_KPARAM_INFO
	.align		4
.L_285:
        /*0008*/ 	.byte	0x04, 0x17
        /*000a*/ 	.short	(.L_287 - .L_286)
.L_286:
        /*000c*/ 	.word	0x00000000
        /*0010*/ 	.short	0x0003
        /*0012*/ 	.short	0x0014
        /*0014*/ 	.byte	0x00, 0xf0, 0x11, 0x00


	//----- nvinfo : EIATTR_KPARAM_INFO
	.align		4
.L_287:
        /*0018*/ 	.byte	0x04, 0x17
        /*001a*/ 	.short	(.L_289 - .L_288)
.L_288:
        /*001c*/ 	.word	0x00000000
        /*0020*/ 	.short	0x0002
        /*0022*/ 	.short	0x0010
        /*0024*/ 	.byte	0x00, 0xf0, 0x11, 0x00


	//----- nvinfo : EIATTR_KPARAM_INFO
	.align		4
.L_289:
        /*0028*/ 	.byte	0x04, 0x17
        /*002a*/ 	.short	(.L_291 - .L_290)
.L_290:
        /*002c*/ 	.word	0x00000000
        /*0030*/ 	.short	0x0001
        /*0032*/ 	.short	0x0008
        /*0034*/ 	.byte	0x00, 0xf5, 0x21, 0x00


	//----- nvinfo : EIATTR_KPARAM_INFO
	.align		4
.L_291:
        /*0038*/ 	.byte	0x04, 0x17
        /*003a*/ 	.short	(.L_293 - .L_292)
.L_292:
        /*003c*/ 	.word	0x00000000
        /*0040*/ 	.short	0x0000
        /*0042*/ 	.short	0x0000
        /*0044*/ 	.byte	0x00, 0xf5, 0x21, 0x00


	//----- nvinfo : EIATTR_SPARSE_MMA_MASK
	.align		4
.L_293:
        /*0048*/ 	.byte	0x03, 0x50
        /*004a*/ 	.short	0x0000


	//----- nvinfo : EIATTR_MAXREG_COUNT
	.align		4
        /*004c*/ 	.byte	0x03, 0x1b
        /*004e*/ 	.short	0x00ff


	//----- nvinfo : EIATTR_NUM_BARRIERS
	.align		4
        /*0050*/ 	.byte	0x02, 0x4c
        /*0052*/ 	.byte	0x01
	.zero		1


	//----- nvinfo : EIATTR_MERCURY_ISA_VERSION
	.align		4
        /*0054*/ 	.byte	0x03, 0x5f
        /*0056*/ 	.short	0x0101


	//----- nvinfo : EIATTR_VRC_CTA_INIT_COUNT
	.align		4
        /*0058*/ 	.byte	0x02, 0x4a
	.zero		1
	.zero		1


	//----- nvinfo : EIATTR_EXIT_INSTR_OFFSETS
	.align		4
        /*005c*/ 	.byte	0x04, 0x1c
        /*005e*/ 	.short	(.L_295 - .L_294)


	//   ....[0]....
.L_294:
        /*0060*/ 	.word	0x000006f0


	//   ....[1]....
        /*0064*/ 	.word	0x00000b70


	//----- nvinfo : EIATTR_CRS_STACK_SIZE
	.align		4
.L_295:
        /*0068*/ 	.byte	0x04, 0x1e
        /*006a*/ 	.short	(.L_297 - .L_296)
.L_296:
        /*006c*/ 	.word	0x00000000


	//----- nvinfo : EIATTR_CBANK_PARAM_SIZE
	.align		4
.L_297:
        /*0070*/ 	.byte	0x03, 0x19
        /*0072*/ 	.short	0x0018


	//----- nvinfo : EIATTR_PARAM_CBANK
	.align		4
        /*0074*/ 	.byte	0x04, 0x0a
        /*0076*/ 	.short	(.L_299 - .L_298)
	.align		4
.L_298:
        /*0078*/ 	.word	index@(.nv.constant0.matmul_backward_bias_f32)
        /*007c*/ 	.short	0x0380
        /*007e*/ 	.short	0x0018


	//----- nvinfo : EIATTR_SW_WAR
	.align		4
.L_299:
        /*0080*/ 	.byte	0x04, 0x36
        /*0082*/ 	.short	(.L_301 - .L_300)
.L_300:
        /*0084*/ 	.word	0x00000008
.L_301:


//--------------------- .nv.info.add_bf16         --------------------------
	.section	.nv.info.add_bf16,"",@"SHT_CUDA_INFO"
	.sectionflags	@""
	.align	4


	//----- nvinfo : EIATTR_CUDA_API_VERSION
	.align		4
        /*0000*/ 	.byte	0x04, 0x37
        /*0002*/ 	.short	(.L_303 - .L_302)
.L_302:
        /*0004*/ 	.word	0x00000082


	//----- nvinfo : EIATTR_KPARAM_INFO
	.align		4
.L_303:
        /*0008*/ 	.byte	0x04, 0x17
        /*000a*/ 	.short	(.L_305 - .L_304)
.L_304:
        /*000c*/ 	.word	0x00000000
        /*0010*/ 	.short	0x0003
        /*0012*/ 	.short	0x0018
        /*0014*/ 	.byte	0x00, 0xf0, 0x21, 0x00


	//----- nvinfo : EIATTR_KPARAM_INFO
	.align		4
.L_305:
        /*0018*/ 	.byte	0x04, 0x17
        /*001a*/ 	.short	(.L_307 - .L_306)
.L_306:
        /*001c*/ 	.word	0x00000000
        /*0020*/ 	.short	0x0002
        /*0022*/ 	.short	0x0010
        /*0024*/ 	.byte	0x00, 0xf5, 0x21, 0x00


	//----- nvinfo : EIATTR_KPARAM_INFO
	.align		4
.L_307:
        /*0028*/ 	.byte	0x04, 0x17
        /*002a*/ 	.short	(.L_309 - .L_308)
.L_308:
        /*002c*/ 	.word	0x00000000
        /*0030*/ 	.short	0x0001
        /*0032*/ 	.short	0x0008
        /*0034*/ 	.byte	0x00, 0xf5, 0x21, 0x00


	//----- nvinfo : EIATTR_KPARAM_INFO
	.align		4
.L_309:
        /*0038*/ 	.byte	0x04, 0x17
        /*003a*/ 	.short	(.L_311 - .L_310)
.L_310:
        /*003c*/ 	.word	0x00000000
        /*0040*/ 	.short	0x0000
        /*0042*/ 	.short	0x0000
        /*0044*/ 	.byte	0x00, 0xf5, 0x21, 0x00


	//----- nvinfo : EIATTR_SPARSE_MMA_MASK
	.align		4
.L_311:
        /*0048*/ 	.byte	0x03, 0x50
        /*004a*/ 	.short	0x0000


	//----- nvinfo : EIATTR_MAXREG_COUNT
	.align		4
        /*004c*/ 	.byte	0x03, 0x1b
        /*004e*/ 	.short	0x00ff


	//----- nvinfo : EIATTR_MERCURY_ISA_VERSION
	.align		4
        /*0050*/ 	.byte	0x03, 0x5f
        /*0052*/ 	.short	0x0101


	//----- nvinfo : EIATTR_VRC_CTA_INIT_COUNT
	.align		4
        /*0054*/ 	.byte	0x02, 0x4a
	.zero		1
	.zero		1


	//----- nvinfo : EIATTR_EXIT_INSTR_OFFSETS
	.align		4
        /*0058*/ 	.byte	0x04, 0x1c
        /*005a*/ 	.short	(.L_313 - .L_312)


	//   ....[0]....
.L_312:
        /*005c*/ 	.word	0x000000b0


	//   ....[1]....
        /*0060*/ 	.word	0x000001b0


	//----- nvinfo : EIATTR_CBANK_PARAM_SIZE
	.align		4
.L_313:
        /*0064*/ 	.byte	0x03, 0x19
        /*0066*/ 	.short	0x0020


	//----- nvinfo : EIATTR_PARAM_CBANK
	.align		4
        /*0068*/ 	.byte	0x04, 0x0a
        /*006a*/ 	.short	(.L_315 - .L_314)
	.align		4
.L_314:
        /*006c*/ 	.word	index@(.nv.constant0.add_bf16)
        /*0070*/ 	.short	0x0380
        /*0072*/ 	.short	0x0020


	//----- nvinfo : EIATTR_SW_WAR
	.align		4
.L_315:
        /*0074*/ 	.byte	0x04, 0x36
        /*0076*/ 	.short	(.L_317 - .L_316)
.L_316:
        /*0078*/ 	.word	0x00000008
.L_317:


//--------------------- .nv.info.add_f32          --------------------------
	.section	.nv.info.add_f32,"",@"SHT_CUDA_INFO"
	.sectionflags	@""
	.align	4


	//----- nvinfo : EIATTR_CUDA_API_VERSION
	.align		4
        /*0000*/ 	.byte	0x04, 0x37
        /*0002*/ 	.short	(.L_319 - .L_318)
.L_318:
        /*0004*/ 	.word	0x00000082


	//----- nvinfo : EIATTR_KPARAM_INFO
	.align		4
.L_319:
        /*0008*/ 	.byte	0x04, 0x17
        /*000a*/ 	.short	(.L_321 - .L_320)
.L_320:
        /*000c*/ 	.word	0x00000000
        /*0010*/ 	.short	0x0003
        /*0012*/ 	.short	0x0018
        /*0014*/ 	.byte	0x00, 0xf0, 0x21, 0x00


	//----- nvinfo : EIATTR_KPARAM_INFO
	.align		4
.L_321:
        /*0018*/ 	.byte	0x04, 0x17
        /*001a*/ 	.short	(.L_323 - .L_322)
.L_322:
        /*001c*/ 	.word	0x00000000
        /*0020*/ 	.short	0x0002
        /*0022*/ 	.short	0x0010
        /*0024*/ 	.byte	0x00, 0xf5, 0x21, 0x00


	//----- nvinfo : EIATTR_KPARAM_INFO
	.align		4
.L_323:
        /*0028*/ 	.byte	0x04, 0x17
        /*002a*/ 	.short	(.L_325 - .L_324)
.L_324:
        /*002c*/ 	.word	0x00000000
        /*0030*/ 	.short	0x0001
        /*0032*/ 	.short	0x0008
        /*0034*/ 	.byte	0x00, 0xf5, 0x21, 0x00


	//----- nvinfo : EIATTR_KPARAM_INFO
	.align		4
.L_325:
        /*0038*/ 	.byte	0x04, 0x17
        /*003a*/ 	.short	(.L_327 - .L_326)
.L_326:
        /*003c*/ 	.word	0x00000000
        /*0040*/ 	.short	0x0000
        /*0042*/ 	.short	0x0000
        /*0044*/ 	.byte	0x00, 0xf5, 0x21, 0x00


	//----- nvinfo : EIATTR_SPARSE_MMA_MASK
	.align		4
.L_327:
        /*0048*/ 	.byte	0x03, 0x50
        /*004a*/ 	.short	0x0000


	//----- nvinfo : EIATTR_MAXREG_COUNT
	.align		4
        /*004c*/ 	.byte	0x03, 0x1b
        /*004e*/ 	.short	0x00ff


	//----- nvinfo : EIATTR_MERCURY_ISA_VERSION
	.align		4
        /*0050*/ 	.byte	0x03, 0x5f
        /*0052*/ 	.short	0x0101


	//----- nvinfo : EIATTR_VRC_CTA_INIT_COUNT
	.align		4
        /*0054*/ 	.byte	0x02, 0x4a
	.zero		1
	.zero		1


	//----- nvinfo : EIATTR_EXIT_INSTR_OFFSETS
	.align		4
        /*0058*/ 	.byte	0x04, 0x1c
        /*005a*/ 	.short	(.L_329 - .L_328)


	//   ....[0]....
.L_328:
        /*005c*/ 	.word	0x00000080


	//   ....[1]....
        /*0060*/ 	.word	0x00000180


	//----- nvinfo : EIATTR_CBANK_PARAM_SIZE
	.align		4
.L_329:
        /*0064*/ 	.byte	0x03, 0x19
        /*0066*/ 	.short	0x0020


	//----- nvinfo : EIATTR_PARAM_CBANK
	.align		4
        /*0068*/ 	.byte	0x04, 0x0a
        /*006a*/ 	.short	(.L_331 - .L_330)
	.align		4
.L_330:
        /*006c*/ 	.word	index@(.nv.constant0.add_f32)
        /*0070*/ 	.short	0x0380
        /*0072*/ 	.short	0x0020


	//----- nvinfo : EIATTR_SW_WAR
	.align		4
.L_331:
        /*0074*/ 	.byte	0x04, 0x36
        /*0076*/ 	.short	(.L_333 - .L_332)
.L_332:
        /*0078*/ 	.word	0x00000008
.L_333:


//--------------------- .nv.info.bf16_to_f32      --------------------------
	.section	.nv.info.bf16_to_f32,"",@"SHT_CUDA_INFO"
	.sectionflags	@""
	.align	4


	//----- nvinfo : EIATTR_CUDA_API_VERSION
	.align		4
        /*0000*/ 	.byte	0x04, 0x37
        /*0002*/ 	.short	(.L_335 - .L_334)
.L_334:
        /*0004*/ 	.word	0x00000082


	//----- nvinfo : EIATTR_KPARAM_INFO
	.align		4
.L_335:
        /*0008*/ 	.byte	0x04, 0x17
        /*000a*/ 	.short	(.L_337 - .L_336)
.L_336:
        /*000c*/ 	.word	0x00000000
        /*0010*/ 	.short	0x0002
        /*0012*/ 	.short	0x0010
        /*0014*/ 	.byte	0x00, 0xf0, 0x21, 0x00


	//----- nvinfo : EIATTR_KPARAM_INFO
	.align		4
.L_337:
        /*0018*/ 	.byte	0x04, 0x17
        /*001a*/ 	.short	(.L_339 - .L_338)
.L_338:
        /*001c*/ 	.word	0x00000000
        /*0020*/ 	.short	0x0001
        /*0022*/ 	.short	0x0008
        /*0024*/ 	.byte	0x00, 0xf5, 0x21, 0x00


	//----- nvinfo : EIATTR_KPARAM_INFO
	.align		4
.L_339:
        /*0028*/ 	.byte	0x04, 0x17
        /*002a*/ 	.short	(.L_341 - .L_340)
.L_340:
        /*002c*/ 	.word	0x00000000
        /*0030*/ 	.short	0x0000
        /*0032*/ 	.short	0x0000
        /*0034*/ 	.byte	0x00, 0xf5, 0x21, 0x00


	//----- nvinfo : EIATTR_SPARSE_MMA_MASK
	.align		4
.L_341:
        /*0038*/ 	.byte	0x03, 0x50
        /*003a*/ 	.short	0x0000


	//----- nvinfo : EIATTR_MAXREG_COUNT
	.align		4
        /*003c*/ 	.byte	0x03, 0x1b
        /*003e*/ 	.short	0x00ff


	//----- nvinfo : EIATTR_MERCURY_ISA_VERSION
	.align		4
        /*0040*/ 	.byte	0x03, 0x5f
        /*0042*/ 	.short	0x0101


	//----- nvinfo : EIATTR_VRC_CTA_INIT_COUNT
	.align		4
        /*0044*/ 	.byte	0x02, 0x4a
	.zero		1
	.zero		1


	//----- nvinfo : EIATTR_EXIT_INSTR_OFFSETS
	.align		4
        /*0048*/ 	.byte	0x04, 0x1c
        /*004a*/ 	.short	(.L_343 - .L_342)


	//   ....[0]....
.L_342:
        /*004c*/ 	.word	0x000000b0


	//   ....[1]....
        /*0050*/ 	.word	0x00000170


	//----- nvinfo : EIATTR_CBANK_PARAM_SIZE
	.align		4
.L_343:
        /*0054*/ 	.byte	0x03, 0x19
        /*0056*/ 	.short	0x0018


	//----- nvinfo : EIATTR_PARAM_CBANK
	.align		4
        /*0058*/ 	.byte	0x04, 0x0a
        /*005a*/ 	.short	(.L_345 - .L_344)
	.align		4
.L_344:
        /*005c*/ 	.word	index@(.nv.constant0.bf16_to_f32)
        /*0060*/ 	.short	0x0380
        /*0062*/ 	.short	0x0018


	//----- nvinfo : EIATTR_SW_WAR
	.align		4
.L_345:
        /*0064*/ 	.byte	0x04, 0x36
        /*0066*/ 	.short	(.L_347 - .L_346)
.L_346:
        /*0068*/ 	.word	0x00000008
.L_347:


//--------------------- .nv.callgraph             --------------------------
	.section	.nv.callgraph,"",@"SHT_CUDA_CALLGRAPH"
	.align	4
	.sectionentsize	8
	.align		4
        /*0000*/ 	.word	0x00000000
	.align		4
        /*0004*/ 	.word	0xffffffff
	.align		4
        /*0008*/ 	.word	0x00000000
	.align		4
        /*000c*/ 	.word	0xfffffffe
	.align		4
        /*0010*/ 	.word	0x00000000
	.align		4
        /*0014*/ 	.word	0xfffffffd
	.align		4
        /*0018*/ 	.word	0x00000000
	.align		4
        /*001c*/ 	.word	0xfffffffc


//--------------------- .nv.constant4             --------------------------
	.section	.nv.constant4,"a",@progbits
	.align	8
	.align		8
.nv.constant4:
        /*0000*/ 	.dword	_ZN34_INTERNAL_6c6f7ff2_4_k_cu_8129ade24cuda3std3__436_GLOBAL__N__6c6f7ff2_4_k_cu_8129ade26ignoreE
	.align		8
        /*0008*/ 	.dword	_ZN34_INTERNAL_6c6f7ff2_4_k_cu_8129ade24cuda3std3__45__cpo5beginE
	.align		8
        /*0010*/ 	.dword	_ZN34_INTERNAL_6c6f7ff2_4_k_cu_8129ade24cuda3std3__45__cpo3endE
	.align		8
        /*0018*/ 	.dword	_ZN34_INTERNAL_6c6f7ff2_4_k_cu_8129ade24cuda3std3__45__cpo6cbeginE
	.align		8
        /*0020*/ 	.dword	_ZN34_INTERNAL_6c6f7ff2_4_k_cu_8129ade24cuda3std3__45__cpo4cendE
	.align		8
        /*0028*/ 	.dword	_ZN34_INTERNAL_6c6f7ff2_4_k_cu_8129ade24cuda3std3__419piecewise_constructE
	.align		8
        /*0030*/ 	.dword	_ZN34_INTERNAL_6c6f7ff2_4_k_cu_8129ade24cuda3std3__48in_placeE
	.align		8
        /*0038*/ 	.dword	_ZN34_INTERNAL_6c6f7ff2_4_k_cu_8129ade24cuda3std6ranges3__45__cpo4swapE
	.align		8
        /*0040*/ 	.dword	_ZN34_INTERNAL_6c6f7ff2_4_k_cu_8129ade24cuda3std6ranges3__45__cpo9iter_moveE
	.align		8
        /*0048*/ 	.dword	_ZN34_INTERNAL_6c6f7ff2_4_k_cu_8129ade24cuda3std6ranges3__45__cpo7advanceE


//--------------------- .text.adamw_step_bf16     --------------------------
	.section	.text.adamw_step_bf16,"ax",@progbits
	.align	128
        .global         adamw_step_bf16
        .type           adamw_step_bf16,@function
        .size           adamw_step_bf16,(.L_x_93 - adamw_step_bf16)
        .other          adamw_step_bf16,@"STO_CUDA_ENTRY STV_DEFAULT"
adamw_step_bf16:
.text.adamw_step_bf16:
[----:B------:R-:W-:Y:S01]  /*0000*/  LDC R1, c[0x0][0x37c] ;  /* 0x0000df00ff017b82 */ /* 0x000fe20000000800 */
[----:B------:R-:W0:Y:S07]  /*0010*/  S2R R3, SR_TID.X ;  /* 0x0000000000037919 */ /* 0x000e2e0000002100 */
[----:B------:R-:W0:Y:S01]  /*0020*/  S2UR UR4, SR_CTAID.X ;  /* 0x00000000000479c3 */ /* 0x000e220000002500 */
[----:B------:R-:W1:Y:S07]  /*0030*/  LDCU.64 UR6, c[0x0][0x3a8] ;  /* 0x00007500ff0677ac */ /* 0x000e6e0008000a00 */
[----:B------:R-:W0:Y:S02]  /*0040*/  LDC R0, c[0x0][0x360] ;  /* 0x0000d800ff007b82 */ /* 0x000e240000000800 */
[----:B0-----:R-:W-:-:S05]  /*0050*/  IMAD R0, R0, UR4, R3 ;  /* 0x0000000400007c24 */ /* 0x001fca000f8e0203 */
[----:B-1----:R-:W-:Y:S02]  /*0060*/  ISETP.GE.U32.AND P0, PT, R0, UR6, PT ;  /* 0x0000000600007c0c */ /* 0x002fe4000bf06070 */
[----:B------:R-:W-:-:S04]  /*0070*/  SHF.R.S32.HI R5, RZ, 0x1f, R0 ;  /* 0x0000001fff057819 */ /* 0x000fc80000011400 */
[----:B------:R-:W-:-:S13]  /*0080*/  ISETP.GE.U32.AND.EX P0, PT, R5, UR7, PT, P0 ;  /* 0x0000000705007c0c */ /* 0x000fda000bf06100 */
[----:B------:R-:W-:Y:S05]  /*0090*/  @P0 EXIT ;  /* 0x000000000000094d */ /* 0x000fea0003800000 */
[----:B------:R-:W0:Y:S01]  /*00a0*/  LDCU.128 UR8, c[0x0][0x390] ;  /* 0x00007200ff0877ac */ /* 0x000e220008000c00 */
[C---:B------:R-:W-:Y:S01]  /*00b0*/  IMAD.SHL.U32 R6, R0.reuse, 0x2, RZ ;  /* 0x0000000200067824 */ /* 0x040fe200078e00ff */
[C---:B------:R-:W-:Y:S01]  /*00c0*/  SHF.L.U64.HI R12, R0.reuse, 0x1, R5 ;  /* 0x00000001000c7819 */ /* 0x040fe20000010205 */
[----:B------:R-:W1:Y:S01]  /*00d0*/  LDCU.64 UR4, c[0x0][0x358] ;  /* 0x00006b00ff0477ac */ /* 0x000e620008000a00 */
[----:B------:R-:W2:Y:S01]  /*00e0*/  LDCU.64 UR6, c[0x0][0x3a0] ;  /* 0x00007400ff0677ac */ /* 0x000ea20008000a00 */
[----:B------:R-:W-:Y:S01]  /*00f0*/  IMAD.SHL.U32 R4, R0, 0x4, RZ ;  /* 0x0000000400047824 */ /* 0x000fe200078e00ff */
[----:B------:R-:W3:Y:S01]  /*0100*/  LDC R16, c[0x0][0x3c0] ;  /* 0x0000f000ff107b82 */ /* 0x000ee20000000800 */
[----:B0-----:R-:W-:-:S04]  /*0110*/  IADD3 R2, P0, PT, R6, UR8, RZ ;  /* 0x0000000806027c10 */ /* 0x001fc8000ff1e0ff */
[----:B------:R-:W-:Y:S01]  /*0120*/  IADD3.X R3, PT, PT, R12, UR9, RZ, P0, !PT ;  /* 0x000000090c037c10 */ /* 0x000fe200087fe4ff */
[----:B------:R-:W0:Y:S04]  /*0130*/  LDCU.64 UR8, c[0x0][0x3b8] ;  /* 0x00007700ff0877ac */ /* 0x000e280008000a00 */
[----:B-1----:R-:W4:Y:S01]  /*0140*/  LDG.E.U16 R2, desc[UR4][R2.64] ;  /* 0x0000000402027981 */ /* 0x002f22000c1e1500 */
[----:B------:R-:W-:Y:S02]  /*0150*/  SHF.L.U64.HI R5, R0, 0x2, R5 ;  /* 0x0000000200057819 */ /* 0x000fe40000010205 */
[C---:B------:R-:W-:Y:S02]  /*0160*/  IADD3 R8, P0, PT, R4.reuse, UR10, RZ ;  /* 0x0000000a04087c10 */ /* 0x040fe4000ff1e0ff */
[----:B--2---:R-:W-:-:S02]  /*0170*/  IADD3 R10, P1, PT, R4, UR6, RZ ;  /* 0x00000006040a7c10 */ /* 0x004fc4000ff3e0ff */
[C---:B------:R-:W-:Y:S02]  /*0180*/  IADD3.X R9, PT, PT, R5.reuse, UR11, RZ, P0, !PT ;  /* 0x0000000b05097c10 */ /* 0x040fe400087fe4ff */
[C---:B------:R-:W-:Y:S01]  /*0190*/  IADD3.X R11, PT, PT, R5.reuse, UR7, RZ, P1, !PT ;  /* 0x00000007050b7c10 */ /* 0x040fe20008ffe4ff */
[----:B------:R-:W1:Y:S02]  /*01a0*/  LDCU.64 UR6, c[0x0][0x380] ;  /* 0x00007000ff0677ac */ /* 0x000e640008000a00 */
[----:B------:R-:W2:Y:S04]  /*01b0*/  LDG.E R0, desc[UR4][R8.64] ;  /* 0x0000000408007981 */ /* 0x000ea8000c1e1900 */
[----:B------:R-:W2:Y:S01]  /*01c0*/  LDG.E R13, desc[UR4][R10.64] ;  /* 0x000000040a0d7981 */ /* 0x000ea2000c1e1900 */
[----:B-1----:R-:W-:Y:S01]  /*01d0*/  IADD3 R4, P0, PT, R4, UR6, RZ ;  /* 0x0000000604047c10 */ /* 0x002fe2000ff1e0ff */
[----:B------:R-:W1:Y:S01]  /*01e0*/  LDCU UR6, c[0x0][0x3cc] ;  /* 0x00007980ff0677ac */ /* 0x000e620008000800 */
[----:B---3--:R-:W3:Y:S02]  /*01f0*/  MUFU.RCP R15, R16 ;  /* 0x00000010000f7308 */ /* 0x008ee40000001000 */
[----:B------:R-:W-:-:S05]  /*0200*/  IADD3.X R5, PT, PT, R5, UR7, RZ, P0, !PT ;  /* 0x0000000705057c10 */ /* 0x000fca00087fe4ff */
[----:B------:R0:W5:Y:S01]  /*0210*/  LDG.E R7, desc[UR4][R4.64] ;  /* 0x0000000404077981 */ /* 0x000162000c1e1900 */
[----:B------:R-:W-:Y:S01]  /*0220*/  BSSY.RECONVERGENT B0, `(.L_x_0) ;  /* 0x0000016000007945 */ /* 0x000fe20003800200 */
[----:B----4-:R-:W-:-:S04]  /*0230*/  IMAD.U32 R2, R2, 0x10000, RZ ;  /* 0x0001000002027824 */ /* 0x010fc800078e00ff */
[----:B-1----:R-:W-:-:S04]  /*0240*/  FMUL R2, R2, UR6 ;  /* 0x0000000602027c20 */ /* 0x002fc80008400000 */
[C---:B------:R-:W-:Y:S01]  /*0250*/  FMUL R14, R2.reuse, R2 ;  /* 0x00000002020e7220 */ /* 0x040fe20000400000 */
[----:B0-----:R-:W-:-:S03]  /*0260*/  FFMA R3, R2, -UR8, R2 ;  /* 0x8000000802037c23 */ /* 0x001fc60008000002 */
[----:B------:R-:W-:Y:S01]  /*0270*/  FFMA R14, R14, -UR9, R14 ;  /* 0x800000090e0e7c23 */ /* 0x000fe2000800000e */
[----:B--2---:R-:W-:-:S03]  /*0280*/  FFMA R2, R0, UR8, R3 ;  /* 0x0000000800027c23 */ /* 0x004fc60008000003 */
[----:B------:R-:W-:Y:S01]  /*0290*/  FFMA R0, R13, UR9, R14 ;  /* 0x000000090d007c23 */ /* 0x000fe2000800000e */
[----:B------:R-:W0:Y:S01]  /*02a0*/  FCHK P0, R2, R16 ;  /* 0x0000001002007302 */ /* 0x000e220000000000 */
[----:B------:R1:W-:Y:S01]  /*02b0*/  STG.E desc[UR4][R8.64], R2 ;  /* 0x0000000208007986 */ /* 0x0003e2000c101904 */
[----:B---3--:R-:W-:-:S03]  /*02c0*/  FFMA R14, R15, -R16, 1 ;  /* 0x3f8000000f0e7423 */ /* 0x008fc60000000810 */
[----:B------:R1:W-:Y:S01]  /*02d0*/  STG.E desc[UR4][R10.64], R0 ;  /* 0x000000000a007986 */ /* 0x0003e2000c101904 */
[----:B------:R-:W-:-:S04]  /*02e0*/  FFMA R13, R15, R14, R15 ;  /* 0x0000000e0f0d7223 */ /* 0x000fc8000000000f */
[----:B------:R-:W-:-:S04]  /*02f0*/  FFMA R3, R2, R13, RZ ;  /* 0x0000000d02037223 */ /* 0x000fc800000000ff */
[----:B------:R-:W-:-:S04]  /*0300*/  FFMA R14, R3, -R16, R2 ;  /* 0x80000010030e7223 */ /* 0x000fc80000000002 */
[----:B------:R-:W-:Y:S01]  /*0310*/  FFMA R13, R13, R14, R3 ;  /* 0x0000000e0d0d7223 */ /* 0x000fe20000000003 */
[----:B01----:R-:W-:Y:S06]  /*0320*/  @!P0 BRA `(.L_x_1) ;  /* 0x0000000000148947 */ /* 0x003fec0003800000 */
[----:B------:R-:W0:Y:S01]  /*0330*/  LDCU UR6, c[0x0][0x3c0] ;  /* 0x00007800ff0677ac */ /* 0x000e220008000800 */
[----:B------:R-:W-:Y:S01]  /*0340*/  MOV R8, 0x370 ;  /* 0x0000037000087802 */ /* 0x000fe20000000f00 */
[----:B0-----:R-:W-:-:S07]  /*0350*/  IMAD.U32 R3, RZ, RZ, UR6 ;  /* 0x00000006ff037e24 */ /* 0x001fce000f8e00ff */
[----:B-----5:R-:W-:Y:S05]  /*0360*/  CALL.REL.NOINC `($__internal_1_$__cuda_sm3x_div_rn_noftz_f32_slowpath) ;  /* 0x0000000400487944 */ /* 0x020fea0003c00000 */
[----:B------:R-:W-:-:S07]  /*0370*/  MOV R13, R2 ;  /* 0x00000002000d7202 */ /* 0x000fce0000000f00 */
.L_x_1:
[----:B------:R-:W-:Y:S05]  /*0380*/  BSYNC.RECONVERGENT B0 ;  /* 0x0000000000007941 */ /* 0x000fea0003800200 */
.L_x_0:
[----:B------:R-:W0:Y:S01]  /*0390*/  LDC R9, c[0x0][0x3c4] ;  /* 0x0000f100ff097b82 */ /* 0x000e220000000800 */
[----:B------:R-:W-:Y:S01]  /*03a0*/  BSSY.RECONVERGENT B0, `(.L_x_2) ;  /* 0x000000e000007945 */ /* 0x000fe20003800200 */
[----:B0-----:R-:W0:Y:S08]  /*03b0*/  MUFU.RCP R2, R9 ;  /* 0x0000000900027308 */ /* 0x001e300000001000 */
[----:B------:R-:W1:Y:S01]  /*03c0*/  FCHK P0, R0, R9 ;  /* 0x0000000900007302 */ /* 0x000e620000000000 */
[----:B0-----:R-:W-:-:S04]  /*03d0*/  FFMA R3, R2, -R9, 1 ;  /* 0x3f80000002037423 */ /* 0x001fc80000000809 */
[----:B------:R-:W-:-:S04]  /*03e0*/  FFMA R3, R2, R3, R2 ;  /* 0x0000000302037223 */ /* 0x000fc80000000002 */
[----:B------:R-:W-:-:S04]  /*03f0*/  FFMA R2, R0, R3, RZ ;  /* 0x0000000300027223 */ /* 0x000fc800000000ff */
[----:B------:R-:W-:-:S04]  /*0400*/  FFMA R8, R2, -R9, R0 ;  /* 0x8000000902087223 */ /* 0x000fc80000000000 */
[----:B------:R-:W-:Y:S01]  /*0410*/  FFMA R2, R3, R8, R2 ;  /* 0x0000000803027223 */ /* 0x000fe20000000002 */
[----:B-1----:R-:W-:Y:S06]  /*0420*/  @!P0 BRA `(.L_x_3) ;  /* 0x0000000000148947 */ /* 0x002fec0003800000 */
[----:B------:R-:W0:Y:S01]  /*0430*/  LDCU UR6, c[0x0][0x3c4] ;  /* 0x00007880ff0677ac */ /* 0x000e220008000800 */
[----:B------:R-:W-:Y:S01]  /*0440*/  IMAD.MOV.U32 R2, RZ, RZ, R0 ;  /* 0x000000ffff027224 */ /* 0x000fe200078e0000 */
[----:B------:R-:W-:Y:S01]  /*0450*/  MOV R8, 0x480 ;  /* 0x0000048000087802 */ /* 0x000fe20000000f00 */
[----:B0-----:R-:W-:-:S07]  /*0460*/  IMAD.U32 R3, RZ, RZ, UR6 ;  /* 0x00000006ff037e24 */ /* 0x001fce000f8e00ff */
[----:B-----5:R-:W-:Y:S05]  /*0470*/  CALL.REL.NOINC `($__internal_1_$__cuda_sm3x_div_rn_noftz_f32_slowpath) ;  /* 0x0000000400047944 */ /* 0x020fea0003c00000 */
.L_x_3:
[----:B------:R-:W-:Y:S05]  /*0480*/  BSYNC.RECONVERGENT B0 ;  /* 0x0000000000007941 */ /* 0x000fea0003800200 */
.L_x_2:
[----:B------:R-:W-:Y:S01]  /*0490*/  VIADD R0, R2, 0xf3000000 ;  /* 0xf300000002007836 */ /* 0x000fe20000000000 */
[----:B------:R0:W1:Y:S01]  /*04a0*/  MUFU.RSQ R9, R2 ;  /* 0x0000000200097308 */ /* 0x0000620000001400 */
[----:B------:R-:W-:Y:S03]  /*04b0*/  BSSY.RECONVERGENT B0, `(.L_x_4) ;  /* 0x000000b000007945 */ /* 0x000fe60003800200 */
[----:B------:R-:W-:-:S13]  /*04c0*/  ISETP.GT.U32.AND P0, PT, R0, 0x727fffff, PT ;  /* 0x727fffff0000780c */ /* 0x000fda0003f04070 */
[----:B01----:R-:W-:Y:S05]  /*04d0*/  @!P0 BRA `(.L_x_5) ;  /* 0x0000000000108947 */ /* 0x003fea0003800000 */
[----:B------:R-:W-:Y:S02]  /*04e0*/  MOV R0, R2 ;  /* 0x0000000200007202 */ /* 0x000fe40000000f00 */
[----:B------:R-:W-:-:S07]  /*04f0*/  MOV R11, 0x510 ;  /* 0x00000510000b7802 */ /* 0x000fce0000000f00 */
[----:B-----5:R-:W-:Y:S05]  /*0500*/  CALL.REL.NOINC `($__internal_0_$__cuda_sm20_sqrt_rn_f32_slowpath) ;  /* 0x0000000000847944 */ /* 0x020fea0003c00000 */
[----:B------:R-:W-:Y:S05]  /*0510*/  BRA `(.L_x_6) ;  /* 0x0000000000107947 */ /* 0x000fea0003800000 */
.L_x_5:
[C---:B------:R-:W-:Y:S01]  /*0520*/  FMUL.FTZ R3, R9.reuse, R2 ;  /* 0x0000000209037220 */ /* 0x040fe20000410000 */
[----:B------:R-:W-:-:S03]  /*0530*/  FMUL.FTZ R8, R9, 0.5 ;  /* 0x3f00000009087820 */ /* 0x000fc60000410000 */
[----:B------:R-:W-:-:S04]  /*0540*/  FFMA R0, -R3, R3, R2 ;  /* 0x0000000303007223 */ /* 0x000fc80000000102 */
[----:B------:R-:W-:-:S07]  /*0550*/  FFMA R0, R0, R8, R3 ;  /* 0x0000000800007223 */ /* 0x000fce0000000003 */
.L_x_6:
[----:B------:R-:W-:Y:S05]  /*0560*/  BSYNC.RECONVERGENT B0 ;  /* 0x0000000000007941 */ /* 0x000fea0003800200 */
.L_x_4:
[----:B------:R-:W0:Y:S01]  /*0570*/  LDCU UR6, c[0x0][0x3c8] ;  /* 0x00007900ff0677ac */ /* 0x000e220008000800 */
[----:B------:R-:W-:Y:S01]  /*0580*/  BSSY.RECONVERGENT B0, `(.L_x_7) ;  /* 0x000000f000007945 */ /* 0x000fe20003800200 */
[----:B0-----:R-:W-:-:S04]  /*0590*/  FADD R8, R0, UR6 ;  /* 0x0000000600087e21 */ /* 0x001fc80008000000 */
[----:B------:R-:W0:Y:S08]  /*05a0*/  MUFU.RCP R0, R8 ;  /* 0x0000000800007308 */ /* 0x000e300000001000 */
[----:B------:R-:W1:Y:S01]  /*05b0*/  FCHK P0, R13, R8 ;  /* 0x000000080d007302 */ /* 0x000e620000000000 */
[----:B0-----:R-:W-:-:S04]  /*05c0*/  FFMA R3, -R8, R0, 1 ;  /* 0x3f80000008037423 */ /* 0x001fc80000000100 */
[----:B------:R-:W-:-:S04]  /*05d0*/  FFMA R0, R0, R3, R0 ;  /* 0x0000000300007223 */ /* 0x000fc80000000000 */
[----:B------:R-:W-:-:S04]  /*05e0*/  FFMA R2, R0, R13, RZ ;  /* 0x0000000d00027223 */ /* 0x000fc800000000ff */
[----:B------:R-:W-:-:S04]  /*05f0*/  FFMA R3, -R8, R2, R13 ;  /* 0x0000000208037223 */ /* 0x000fc8000000010d */
[----:B------:R-:W-:Y:S01]  /*0600*/  FFMA R0, R0, R3, R2 ;  /* 0x0000000300007223 */ /* 0x000fe20000000002 */
[----:B-1----:R-:W-:Y:S06]  /*0610*/  @!P0 BRA `(.L_x_8) ;  /* 0x0000000000148947 */ /* 0x002fec0003800000 */
[----:B------:R-:W-:Y:S01]  /*0620*/  IMAD.MOV.U32 R3, RZ, RZ, R8 ;  /* 0x000000ffff037224 */ /* 0x000fe200078e0008 */
[----:B------:R-:W-:Y:S01]  /*0630*/  MOV R8, 0x660 ;  /* 0x0000066000087802 */ /* 0x000fe20000000f00 */
[----:B------:R-:W-:-:S07]  /*0640*/  IMAD.MOV.U32 R2, RZ, RZ, R13 ;  /* 0x000000ffff027224 */ /* 0x000fce00078e000d */
[----:B-----5:R-:W-:Y:S05]  /*0650*/  CALL.REL.NOINC `($__internal_1_$__cuda_sm3x_div_rn_noftz_f32_slowpath) ;  /* 0x00000000008c7944 */ /* 0x020fea0003c00000 */
[----:B------:R-:W-:-:S07]  /*0660*/  IMAD.MOV.U32 R0, RZ, RZ, R2 ;  /* 0x000000ffff007224 */ /* 0x000fce00078e0002 */
.L_x_8:
[----:B------:R-:W-:Y:S05]  /*0670*/  BSYNC.RECONVERGENT B0 ;  /* 0x0000000000007941 */ /* 0x000fea0003800200 */
.L_x_7:
[----:B------:R-:W0:Y:S01]  /*0680*/  LDCU.64 UR6, c[0x0][0x3b0] ;  /* 0x00007600ff0677ac */ /* 0x000e220008000a00 */
[----:B------:R-:W1:Y:S01]  /*0690*/  LDCU.64 UR8, c[0x0][0x388] ;  /* 0x00007100ff0877ac */ /* 0x000e620008000a00 */
[----:B0----5:R-:W-:-:S04]  /*06a0*/  FFMA R0, R7, UR7, R0 ;  /* 0x0000000707007c23 */ /* 0x021fc80008000000 */
[----:B------:R-:W-:Y:S01]  /*06b0*/  FFMA R3, -R0, UR6, R7 ;  /* 0x0000000600037c23 */ /* 0x000fe20008000107 */
[----:B-1----:R-:W-:-:S04]  /*06c0*/  IADD3 R6, P0, PT, R6, UR8, RZ ;  /* 0x0000000806067c10 */ /* 0x002fc8000ff1e0ff */
[----:B------:R-:W-:Y:S01]  /*06d0*/  F2FP.BF16.F32.PACK_AB R0, RZ, R3 ;  /* 0x00000003ff00723e */ /* 0x000fe200000010ff */
[----:B------:R-:W-:Y:S01]  /*06e0*/  STG.E desc[UR4][R4.64], R3 ;  /* 0x0000000304007986 */ /* 0x000fe2000c101904 */
[----:B------:R-:W-:-:S05]  /*06f0*/  IADD3.X R7, PT, PT, R12, UR9, RZ, P0, !PT ;  /* 0x000000090c077c10 */ /* 0x000fca00087fe4ff */
[----:B------:R-:W-:Y:S01]  /*0700*/  STG.E.U16 desc[UR4][R6.64], R0 ;  /* 0x0000000006007986 */ /* 0x000fe2000c101504 */
[----:B------:R-:W-:Y:S05]  /*0710*/  EXIT ;  /* 0x000000000000794d */ /* 0x000fea0003800000 */
        .weak           $__internal_0_$__cuda_sm20_sqrt_rn_f32_slowpath
        .type           $__internal_0_$__cuda_sm20_sqrt_rn_f32_slowpath,@function
        .size           $__internal_0_$__cuda_sm20_sqrt_rn_f32_slowpath,($__internal_1_$__cuda_sm3x_div_rn_noftz_f32_slowpath - $__internal_0_$__cuda_sm20_sqrt_rn_f32_slowpath)
$__internal_0_$__cuda_sm20_sqrt_rn_f32_slowpath:
[----:B------:R-:W-:-:S13]  /*0720*/  LOP3.LUT P0, RZ, R0, 0x7fffffff, RZ, 0xc0, !PT ;  /* 0x7fffffff00ff7812 */ /* 0x000fda000780c0ff */
[----:B------:R-:W-:Y:S01]  /*0730*/  @!P0 MOV R2, R0 ;  /* 0x0000000000028202 */ /* 0x000fe20000000f00 */
[----:B------:R-:W-:Y:S06]  /*0740*/  @!P0 BRA `(.L_x_9) ;  /* 0x0000000000408947 */ /* 0x000fec0003800000 */
[----:B------:R-:W-:-:S13]  /*0750*/  FSETP.GEU.FTZ.AND P0, PT, R0, RZ, PT ;  /* 0x000000ff0000720b */ /* 0x000fda0003f1e000 */
[----:B------:R-:W-:Y:S01]  /*0760*/  @!P0 IMAD.MOV.U32 R2, RZ, RZ, 0x7fffffff ;  /* 0x7fffffffff028424 */ /* 0x000fe200078e00ff */
[----:B------:R-:W-:Y:S06]  /*0770*/  @!P0 BRA `(.L_x_9) ;  /* 0x0000000000348947 */ /* 0x000fec0003800000 */
[----:B------:R-:W-:-:S13]  /*0780*/  FSETP.GTU.FTZ.AND P0, PT, |R0|, +INF , PT ;  /* 0x7f8000000000780b */ /* 0x000fda0003f1c200 */
[----:B------:R-:W-:Y:S01]  /*0790*/  @P0 FADD.FTZ R2, R0, 1 ;  /* 0x3f80000000020421 */ /* 0x000fe20000010000 */
[----:B------:R-:W-:Y:S06]  /*07a0*/  @P0 BRA `(.L_x_9) ;  /* 0x0000000000280947 */ /* 0x000fec0003800000 */
[----:B------:R-:W-:-:S13]  /*07b0*/  FSETP.NEU.FTZ.AND P0, PT, |R0|, +INF , PT ;  /* 0x7f8000000000780b */ /* 0x000fda0003f1d200 */
[----:B------:R-:W-:-:S04]  /*07c0*/  @P0 FFMA R3, R0, 1.84467440737095516160e+19, RZ ;  /* 0x5f80000000030823 */ /* 0x000fc800000000ff */
[----:B------:R-:W0:Y:S02]  /*07d0*/  @P0 MUFU.RSQ R2, R3 ;  /* 0x0000000300020308 */ /* 0x000e240000001400 */
[----:B0-----:R-:W-:Y:S01]  /*07e0*/  @P0 FMUL.FTZ R8, R3, R2 ;  /* 0x0000000203080220 */ /* 0x001fe20000410000 */
[----:B------:R-:W-:Y:S01]  /*07f0*/  @P0 FMUL.FTZ R10, R2, 0.5 ;  /* 0x3f000000020a0820 */ /* 0x000fe20000410000 */
[----:B------:R-:W-:Y:S02]  /*0800*/  @!P0 IMAD.MOV.U32 R2, RZ, RZ, R0 ;  /* 0x000000ffff028224 */ /* 0x000fe400078e0000 */
[----:B------:R-:W-:-:S04]  /*0810*/  @P0 FADD.FTZ R9, -R8, -RZ ;  /* 0x800000ff08090221 */ /* 0x000fc80000010100 */
[----:B------:R-:W-:-:S04]  /*0820*/  @P0 FFMA R9, R8, R9, R3 ;  /* 0x0000000908090223 */ /* 0x000fc80000000003 */
[----:B------:R-:W-:-:S04]  /*0830*/  @P0 FFMA R9, R9, R10, R8 ;  /* 0x0000000a09090223 */ /* 0x000fc80000000008 */
[----:B------:R-:W-:-:S07]  /*0840*/  @P0 FMUL.FTZ R2, R9, 2.3283064365386962891e-10 ;  /* 0x2f80000009020820 */ /* 0x000fce0000410000 */
.L_x_9:
[----:B------:R-:W-:Y:S01]  /*0850*/  IMAD.MOV.U32 R0, RZ, RZ, R2 ;  /* 0x000000ffff007224 */ /* 0x000fe200078e0002 */
[----:B------:R-:W-:Y:S01]  /*0860*/  MOV R2, R11 ;  /* 0x0000000b00027202 */ /* 0x000fe20000000f00 */
[----:B------:R-:W-:-:S04]  /*0870*/  IMAD.MOV.U32 R3, RZ, RZ, 0x0 ;  /* 0x00000000ff037424 */ /* 0x000fc800078e00ff */
[----:B------:R-:W-:Y:S05]  /*0880*/  RET.REL.NODEC R2 `(adamw_step_bf16) ;  /* 0xfffffff402dc7950 */ /* 0x000fea0003c3ffff */
        .weak           $__internal_1_$__cuda_sm3x_div_rn_noftz_f32_slowpath
        .type           $__internal_1_$__cuda_sm3x_div_rn_noftz_f32_slowpath,@function
        .size           $__internal_1_$__cuda_sm3x_div_rn_noftz_f32_slowpath,(.L_x_93 - $__internal_1_$__cuda_sm3x_div_rn_noftz_f32_slowpath)
$__internal_1_$__cuda_sm3x_div_rn_noftz_f32_slowpath:
[----:B------:R-:W-:Y:S01]  /*0890*/  SHF.R.U32.HI R10, RZ, 0x17, R3 ;  /* 0x00000017ff0a7819 */ /* 0x000fe20000011603 */
[----:B------:R-:W-:Y:S01]  /*08a0*/  BSSY.RECONVERGENT B1, `(.L_x_10) ;  /* 0x0000062000017945 */ /* 0x000fe20003800200 */
[----:B------:R-:W-:Y:S02]  /*08b0*/  SHF.R.U32.HI R9, RZ, 0x17, R2 ;  /* 0x00000017ff097819 */ /* 0x000fe40000011602 */
[----:B------:R-:W-:Y:S02]  /*08c0*/  LOP3.LUT R10, R10, 0xff, RZ, 0xc0, !PT ;  /* 0x000000ff0a0a7812 */ /* 0x000fe400078ec0ff */
[----:B------:R-:W-:-:S03]  /*08d0*/  LOP3.LUT R16, R9, 0xff, RZ, 0xc0, !PT ;  /* 0x000000ff09107812 */ /* 0x000fc600078ec0ff */
[----:B------:R-:W-:Y:S02]  /*08e0*/  VIADD R14, R10, 0xffffffff ;  /* 0xffffffff0a0e7836 */ /* 0x000fe40000000000 */
[----:B------:R-:W-:-:S03]  /*08f0*/  VIADD R11, R16, 0xffffffff ;  /* 0xffffffff100b7836 */ /* 0x000fc60000000000 */
[----:B------:R-:W-:-:S04]  /*0900*/  ISETP.GT.U32.AND P0, PT, R14, 0xfd, PT ;  /* 0x000000fd0e00780c */ /* 0x000fc80003f04070 */
[----:B------:R-:W-:-:S13]  /*0910*/  ISETP.GT.U32.OR P0, PT, R11, 0xfd, P0 ;  /* 0x000000fd0b00780c */ /* 0x000fda0000704470 */
[----:B------:R-:W-:Y:S01]  /*0920*/  @!P0 MOV R9, RZ ;  /* 0x000000ff00098202 */ /* 0x000fe20000000f00 */
[----:B------:R-:W-:Y:S06]  /*0930*/  @!P0 BRA `(.L_x_11) ;  /* 0x00000000005c8947 */ /* 0x000fec0003800000 */
[----:B------:R-:W-:Y:S02]  /*0940*/  FSETP.GTU.FTZ.AND P0, PT, |R2|, +INF , PT ;  /* 0x7f8000000200780b */ /* 0x000fe40003f1c200 */
[----:B------:R-:W-:-:S04]  /*0950*/  FSETP.GTU.FTZ.AND P1, PT, |R3|, +INF , PT ;  /* 0x7f8000000300780b */ /* 0x000fc80003f3c200 */
[----:B------:R-:W-:-:S13]  /*0960*/  PLOP3.LUT P0, PT, P0, P1, PT, 0xf8, 0x8f ;  /* 0x00000000008f781c */ /* 0x000fda0000703f70 */
[----:B------:R-:W-:Y:S05]  /*0970*/  @P0 BRA `(.L_x_12) ;  /* 0x00000004004c0947 */ /* 0x000fea0003800000 */
[----:B------:R-:W-:-:S13]  /*0980*/  LOP3.LUT P0, RZ, R3, 0x7fffffff, R2, 0xc8, !PT ;  /* 0x7fffffff03ff7812 */ /* 0x000fda000780c802 */
[----:B------:R-:W-:Y:S05]  /*0990*/  @!P0 BRA `(.L_x_13) ;  /* 0x00000004003c8947 */ /* 0x000fea0003800000 */
[C---:B------:R-:W-:Y:S02]  /*09a0*/  FSETP.NEU.FTZ.AND P2, PT, |R2|.reuse, +INF , PT ;  /* 0x7f8000000200780b */ /* 0x040fe40003f5d200 */
[----:B------:R-:W-:Y:S02]  /*09b0*/  FSETP.NEU.FTZ.AND P1, PT, |R3|, +INF , PT ;  /* 0x7f8000000300780b */ /* 0x000fe40003f3d200 */
[----:B------:R-:W-:-:S11]  /*09c0*/  FSETP.NEU.FTZ.AND P0, PT, |R2|, +INF , PT ;  /* 0x7f8000000200780b */ /* 0x000fd60003f1d200 */
[----:B------:R-:W-:Y:S05]  /*09d0*/  @!P1 BRA !P2, `(.L_x_13) ;  /* 0x00000004002c9947 */ /* 0x000fea0005000000 */
[----:B------:R-:W-:-:S04]  /*09e0*/  LOP3.LUT P2, RZ, R2, 0x7fffffff, RZ, 0xc0, !PT ;  /* 0x7fffffff02ff7812 */ /* 0x000fc8000784c0ff */
[----:B------:R-:W-:-:S13]  /*09f0*/  PLOP3.LUT P1, PT, P1, P2, PT, 0x2f, 0xf2 ;  /* 0x0000000000f2781c */ /* 0x000fda0000f24577 */
[----:B------:R-:W-:Y:S05]  /*0a00*/  @P1 BRA `(.L_x_14) ;  /* 0x0000000400181947 */ /* 0x000fea0003800000 */
[----:B------:R-:W-:-:S04]  /*0a10*/  LOP3.LUT P1, RZ, R3, 0x7fffffff, RZ, 0xc0, !PT ;  /* 0x7fffffff03ff7812 */ /* 0x000fc8000782c0ff */
[----:B------:R-:W-:-:S13]  /*0a20*/  PLOP3.LUT P0, PT, P0, P1, PT, 0x2f, 0xf2 ;  /* 0x0000000000f2781c */ /* 0x000fda0000702577 */
[----:B------:R-:W-:Y:S05]  /*0a30*/  @P0 BRA `(.L_x_15) ;  /* 0x0000000400000947 */ /* 0x000fea0003800000 */
[----:B------:R-:W-:Y:S02]  /*0a40*/  ISETP.GE.AND P0, PT, R11, RZ, PT ;  /* 0x000000ff0b00720c */ /* 0x000fe40003f06270 */
[----:B------:R-:W-:-:S11]  /*0a50*/  ISETP.GE.AND P1, PT, R14, RZ, PT ;  /* 0x000000ff0e00720c */ /* 0x000fd60003f26270 */
[----:B------:R-:W-:Y:S02]  /*0a60*/  @P0 IMAD.MOV.U32 R9, RZ, RZ, RZ ;  /* 0x000000ffff090224 */ /* 0x000fe400078e00ff */
[----:B------:R-:W-:Y:S01]  /*0a70*/  @!P0 FFMA R2, R2, 1.84467440737095516160e+19, RZ ;  /* 0x5f80000002028823 */ /* 0x000fe200000000ff */
[----:B------:R-:W-:Y:S02]  /*0a80*/  @!P0 IMAD.MOV.U32 R9, RZ, RZ, -0x40 ;  /* 0xffffffc0ff098424 */ /* 0x000fe400078e00ff */
[----:B------:R-:W-:Y:S02]  /*0a90*/  @!P1 FFMA R3, R3, 1.84467440737095516160e+19, RZ ;  /* 0x5f80000003039823 */ /* 0x000fe400000000ff */
[----:B------:R-:W-:-:S07]  /*0aa0*/  @!P1 VIADD R9, R9, 0x40 ;  /* 0x0000004009099836 */ /* 0x000fce0000000000 */
.L_x_11:
[----:B------:R-:W-:Y:S01]  /*0ab0*/  LEA R14, R10, 0xc0800000, 0x17 ;  /* 0xc08000000a0e7811 */ /* 0x000fe200078eb8ff */
[----:B------:R-:W-:Y:S03]  /*0ac0*/  BSSY.RECONVERGENT B2, `(.L_x_16) ;  /* 0x0000036000027945 */ /* 0x000fe60003800200 */
[----:B------:R-:W-:Y:S01]  /*0ad0*/  IADD3 R14, PT, PT, -R14, R3, RZ ;  /* 0x000000030e0e7210 */ /* 0x000fe20007ffe1ff */
[----:B------:R-:W-:-:S03]  /*0ae0*/  VIADD R3, R16, 0xffffff81 ;  /* 0xffffff8110037836 */ /* 0x000fc60000000000 */
[----:B------:R-:W0:Y:S01]  /*0af0*/  MUFU.RCP R11, R14 ;  /* 0x0000000e000b7308 */ /* 0x000e220000001000 */
[----:B------:R-:W-:Y:S01]  /*0b00*/  FADD.FTZ R15, -R14, -RZ ;  /* 0x800000ff0e0f7221 */ /* 0x000fe20000010100 */
[C---:B------:R-:W-:Y:S01]  /*0b10*/  IMAD R2, R3.reuse, -0x800000, R2 ;  /* 0xff80000003027824 */ /* 0x040fe200078e0202 */
[----:B------:R-:W-:-:S05]  /*0b20*/  IADD3 R10, PT, PT, R3, 0x7f, -R10 ;  /* 0x0000007f030a7810 */ /* 0x000fca0007ffe80a */
[----:B------:R-:W-:Y:S02]  /*0b30*/  IMAD.IADD R10, R10, 0x1, R9 ;  /* 0x000000010a0a7824 */ /* 0x000fe400078e0209 */
[----:B0-----:R-:W-:-:S04]  /*0b40*/  FFMA R16, R11, R15, 1 ;  /* 0x3f8000000b107423 */ /* 0x001fc8000000000f */
[----:B------:R-:W-:-:S04]  /*0b50*/  FFMA R18, R11, R16, R11 ;  /* 0x000000100b127223 */ /* 0x000fc8000000000b */
[----:B------:R-:W-:-:S04]  /*0b60*/  FFMA R11, R2, R18, RZ ;  /* 0x00000012020b7223 */ /* 0x000fc800000000ff */
[----:B------:R-:W-:-:S04]  /*0b70*/  FFMA R16, R15, R11, R2 ;  /* 0x0000000b0f107223 */ /* 0x000fc80000000002 */
[----:B------:R-:W-:-:S04]  /*0b80*/  FFMA R11, R18, R16, R11 ;  /* 0x00000010120b7223 */ /* 0x000fc8000000000b */
[----:B------:R-:W-:-:S04]  /*0b90*/  FFMA R16, R15, R11, R2 ;  /* 0x0000000b0f107223 */ /* 0x000fc80000000002 */
[----:B------:R-:W-:-:S05]  /*0ba0*/  FFMA R2, R18, R16, R11 ;  /* 0x0000001012027223 */ /* 0x000fca000000000b */
[----:B------:R-:W-:-:S04]  /*0bb0*/  SHF.R.U32.HI R3, RZ, 0x17, R2 ;  /* 0x00000017ff037819 */ /* 0x000fc80000011602 */
[----:B------:R-:W-:-:S05]  /*0bc0*/  LOP3.LUT R3, R3, 0xff, RZ, 0xc0, !PT ;  /* 0x000000ff03037812 */ /* 0x000fca00078ec0ff */
[----:B------:R-:W-:-:S05]  /*0bd0*/  IMAD.IADD R15, R3, 0x1, R10 ;  /* 0x00000001030f7824 */ /* 0x000fca00078e020a */
[----:B------:R-:W-:-:S04]  /*0be0*/  IADD3 R3, PT, PT, R15, -0x1, RZ ;  /* 0xffffffff0f037810 */ /* 0x000fc80007ffe0ff */
[----:B------:R-:W-:-:S13]  /*0bf0*/  ISETP.GE.U32.AND P0, PT, R3, 0xfe, PT ;  /* 0x000000fe0300780c */ /* 0x000fda0003f06070 */
[----:B------:R-:W-:Y:S05]  /*0c00*/  @!P0 BRA `(.L_x_17) ;  /* 0x0000000000808947 */ /* 0x000fea0003800000 */
[----:B------:R-:W-:-:S13]  /*0c10*/  ISETP.GT.AND P0, PT, R15, 0xfe, PT ;  /* 0x000000fe0f00780c */ /* 0x000fda0003f04270 */
[----:B------:R-:W-:Y:S05]  /*0c20*/  @P0 BRA `(.L_x_18) ;  /* 0x00000000006c0947 */ /* 0x000fea0003800000 */
[----:B------:R-:W-:-:S13]  /*0c30*/  ISETP.GE.AND P0, PT, R15, 0x1, PT ;  /* 0x000000010f00780c */ /* 0x000fda0003f06270 */
[----:B------:R-:W-:Y:S05]  /*0c40*/  @P0 BRA `(.L_x_19) ;  /* 0x0000000000740947 */ /* 0x000fea0003800000 */
[----:B------:R-:W-:Y:S02]  /*0c50*/  ISETP.GE.AND P0, PT, R15, -0x18, PT ;  /* 0xffffffe80f00780c */ /* 0x000fe40003f06270 */
[----:B------:R-:W-:-:S11]  /*0c60*/  LOP3.LUT R2, R2, 0x80000000, RZ, 0xc0, !PT ;  /* 0x8000000002027812 */ /* 0x000fd600078ec0ff */
[----:B------:R-:W-:Y:S05]  /*0c70*/  @!P0 BRA `(.L_x_19) ;  /* 0x0000000000688947 */ /* 0x000fea0003800000 */
[CCC-:B------:R-:W-:Y:S01]  /*0c80*/  FFMA.RZ R3, R18.reuse, R16.reuse, R11.reuse ;  /* 0x0000001012037223 */ /* 0x1c0fe2000000c00b */
[C---:B------:R-:W-:Y:S02]  /*0c90*/  VIADD R14, R15.reuse, 0x20 ;  /* 0x000000200f0e7836 */ /* 0x040fe40000000000 */
[CCC-:B------:R-:W-:Y:S01]  /*0ca0*/  FFMA.RM R10, R18.reuse, R16.reuse, R11.reuse ;  /* 0x00000010120a7223 */ /* 0x1c0fe2000000400b */
[----:B------:R-:W-:Y:S02]  /*0cb0*/  ISETP.NE.AND P2, PT, R15, RZ, PT ;  /* 0x000000ff0f00720c */ /* 0x000fe40003f45270 */
[----:B------:R-:W-:Y:S01]  /*0cc0*/  LOP3.LUT R9, R3, 0x7fffff, RZ, 0xc0, !PT ;  /* 0x007fffff03097812 */ /* 0x000fe200078ec0ff */
[----:B------:R-:W-:Y:S01]  /*0cd0*/  FFMA.RP R3, R18, R16, R11 ;  /* 0x0000001012037223 */ /* 0x000fe2000000800b */
[----:B------:R-:W-:Y:S01]  /*0ce0*/  IMAD.MOV R11, RZ, RZ, -R15 ;  /* 0x000000ffff0b7224 */ /* 0x000fe200078e0a0f */
[----:B------:R-:W-:Y:S02]  /*0cf0*/  ISETP.NE.AND P1, PT, R15, RZ, PT ;  /* 0x000000ff0f00720c */ /* 0x000fe40003f25270 */
[----:B------:R-:W-:-:S02]  /*0d00*/  LOP3.LUT R9, R9, 0x800000, RZ, 0xfc, !PT ;  /* 0x0080000009097812 */ /* 0x000fc400078efcff */
[----:B------:R-:W-:Y:S02]  /*0d10*/  FSETP.NEU.FTZ.AND P0, PT, R3, R10, PT ;  /* 0x0000000a0300720b */ /* 0x000fe40003f1d000 */
[----:B------:R-:W-:Y:S02]  /*0d20*/  SHF.L.U32 R14, R9, R14, RZ ;  /* 0x0000000e090e7219 */ /* 0x000fe400000006ff */
[----:B------:R-:W-:Y:S02]  /*0d30*/  SEL R10, R11, RZ, P2 ;  /* 0x000000ff0b0a7207 */ /* 0x000fe40001000000 */
[----:B------:R-:W-:Y:S02]  /*0d40*/  ISETP.NE.AND P1, PT, R14, RZ, P1 ;  /* 0x000000ff0e00720c */ /* 0x000fe40000f25270 */
[----:B------:R-:W-:Y:S02]  /*0d50*/  SHF.R.U32.HI R10, RZ, R10, R9 ;  /* 0x0000000aff0a7219 */ /* 0x000fe40000011609 */
[----:B------:R-:W-:-:S02]  /*0d60*/  PLOP3.LUT P0, PT, P0, P1, PT, 0xf8, 0x8f ;  /* 0x00000000008f781c */ /* 0x000fc40000703f70 */
[----:B------:R-:W-:Y:S02]  /*0d70*/  SHF.R.U32.HI R14, RZ, 0x1, R10 ;  /* 0x00000001ff0e7819 */ /* 0x000fe4000001160a */
[----:B------:R-:W-:-:S04]  /*0d80*/  SEL R3, RZ, 0x1, !P0 ;  /* 0x00000001ff037807 */ /* 0x000fc80004000000 */
[----:B------:R-:W-:-:S04]  /*0d90*/  LOP3.LUT R3, R3, 0x1, R14, 0xf8, !PT ;  /* 0x0000000103037812 */ /* 0x000fc800078ef80e */
[----:B------:R-:W-:-:S05]  /*0da0*/  LOP3.LUT R3, R3, R10, RZ, 0xc0, !PT ;  /* 0x0000000a03037212 */ /* 0x000fca00078ec0ff */
[----:B------:R-:W-:-:S05]  /*0db0*/  IMAD.IADD R3, R14, 0x1, R3 ;  /* 0x000000010e037824 */ /* 0x000fca00078e0203 */
[----:B------:R-:W-:Y:S01]  /*0dc0*/  LOP3.LUT R2, R3, R2, RZ, 0xfc, !PT ;  /* 0x0000000203027212 */ /* 0x000fe200078efcff */
[----:B------:R-:W-:Y:S06]  /*0dd0*/  BRA `(.L_x_19) ;  /* 0x0000000000107947 */ /* 0x000fec0003800000 */
.L_x_18:
[----:B------:R-:W-:-:S04]  /*0de0*/  LOP3.LUT R2, R2, 0x80000000, RZ, 0xc0, !PT ;  /* 0x8000000002027812 */ /* 0x000fc800078ec0ff */
[----:B------:R-:W-:Y:S01]  /*0df0*/  LOP3.LUT R2, R2, 0x7f800000, RZ, 0xfc, !PT ;  /* 0x7f80000002027812 */ /* 0x000fe200078efcff */
[----:B------:R-:W-:Y:S06]  /*0e00*/  BRA `(.L_x_19) ;  /* 0x0000000000047947 */ /* 0x000fec0003800000 */
.L_x_17:
[----:B------:R-:W-:-:S07]  /*0e10*/  LEA R2, R10, R2, 0x17 ;  /* 0x000000020a027211 */ /* 0x000fce00078eb8ff */
.L_x_19:
[----:B------:R-:W-:Y:S05]  /*0e20*/  BSYNC.RECONVERGENT B2 ;  /* 0x0000000000027941 */ /* 0x000fea0003800200 */
.L_x_16:
[----:B------:R-:W-:Y:S05]  /*0e30*/  BRA `(.L_x_20) ;  /* 0x0000000000207947 */ /* 0x000fea0003800000 */
.L_x_15:
[----:B------:R-:W-:-:S04]  /*0e40*/  LOP3.LUT R2, R3, 0x80000000, R2, 0x48, !PT ;  /* 0x8000000003027812 */ /* 0x000fc800078e4802 */
[----:B------:R-:W-:Y:S01]  /*0e50*/  LOP3.LUT R2, R2, 0x7f800000, RZ, 0xfc, !PT ;  /* 0x7f80000002027812 */ /* 0x000fe200078efcff */
[----:B------:R-:W-:Y:S06]  /*0e60*/  BRA `(.L_x_20) ;  /* 0x0000000000147947 */ /* 0x000fec0003800000 */
.L_x_14:
[----:B------:R-:W-:Y:S01]  /*0e70*/  LOP3.LUT R2, R3, 0x80000000, R2, 0x48, !PT ;  /* 0x8000000003027812 */ /* 0x000fe200078e4802 */
[----:B------:R-:W-:Y:S06]  /*0e80*/  BRA `(.L_x_20) ;  /* 0x00000000000c7947 */ /* 0x000fec0003800000 */
.L_x_13:
[----:B------:R-:W0:Y:S01]  /*0e90*/  MUFU.RSQ R2, -QNAN ;  /* 0xffc0000000027908 */ /* 0x000e220000001400 */
[----:B------:R-:W-:Y:S05]  /*0ea0*/  BRA `(.L_x_20) ;  /* 0x0000000000047947 */ /* 0x000fea0003800000 */
.L_x_12:
[----:B------:R-:W-:-:S07]  /*0eb0*/  FADD.FTZ R2, R2, R3 ;  /* 0x0000000302027221 */ /* 0x000fce0000010000 */
.L_x_20:
[----:B------:R-:W-:Y:S05]  /*0ec0*/  BSYNC.RECONVERGENT B1 ;  /* 0x0000000000017941 */ /* 0x000fea0003800200 */
.L_x_10:
[----:B------:R-:W-:-:S04]  /*0ed0*/  IMAD.MOV.U32 R9, RZ, RZ, 0x0 ;  /* 0x00000000ff097424 */ /* 0x000fc800078e00ff */
[----:B0-----:R-:W-:Y:S05]  /*0ee0*/  RET.REL.NODEC R8 `(adamw_step_bf16) ;  /* 0xfffffff008447950 */ /* 0x001fea0003c3ffff */
.L_x_21:
[----:B------:R-:W-:-:S00]  /*0ef0*/  BRA `(.L_x_21) ;  /* 0xfffffffc00fc7947 */ /* 0x000fc0000383ffff */
[----:B------:R-:W-:-:S00]  /*0f00*/  NOP ;  /* 0x0000000000007918 */ /* 0x000fc00000000000 */
[----:B------:R-:W-:-:S00]  /*0f10*/  NOP ;  /* 0x0000000000007918 */ /* 0x000fc00000000000 */
[----:B------:R-:W-:-:S00]  /*0f20*/  NOP ;  /* 0x0000000000007918 */ /* 0x000fc00000000000 */
[----:B------:R-:W-:-:S00]  /*0f30*/  NOP ;  /* 0x0000000000007918 */ /* 0x000fc00000000000 */
[----:B------:R-:W-:-:S00]  /*0f40*/  NOP ;  /* 0x0000000000007918 */ /* 0x000fc00000000000 */
[----:B------:R-:W-:-:S00]  /*0f50*/  NOP ;  /* 0x0000000000007918 */ /* 0x000fc00000000000 */
[----:B------:R-:W-:-:S00]  /*0f60*/  NOP ;  /* 0x0000000000007918 */ /* 0x000fc00000000000 */
[----:B------:R-:W-:-:S00]  /*0f70*/  NOP ;  /* 0x0000000000007918 */ /* 0x000fc00000000000 */
.L_x_93:


//--------------------- .text.norm_squared_bf16   --------------------------
	.section	.text.norm_squared_bf16,"ax",@progbits
	.align	128
        .global         norm_squared_bf16
        .type           norm_squared_bf16,@function
        .size           norm_squared_bf16,(.L_x_99 - norm_squared_bf16)
        .other          norm_squared_bf16,@"STO_CUDA_ENTRY STV_DEFAULT"
norm_squared_bf16:
.text.norm_squared_bf16:
[----:B------:R-:W-:Y:S01]  /*0000*/  LDC R1, c[0x0][0x37c] ;  /* 0x0000df00ff017b82 */ /* 0x000fe20000000800 */
[----:B------:R-:W0:Y:S01]  /*0010*/  S2R R0, SR_TID.X ;  /* 0x0000000000007919 */ /* 0x000e220000002100 */
[----:B------:R-:W0:Y:S01]  /*0020*/  LDCU UR5, c[0x0][0x360] ;  /* 0x00006c00ff0577ac */ /* 0x000e220008000800 */
[----:B------:R-:W-:Y:S01]  /*0030*/  BSSY.RECONVERGENT B0, `(.L_x_22) ;  /* 0x0000019000007945 */ /* 0x000fe20003800200 */
[----:B------:R-:W-:Y:S01]  /*0040*/  IMAD.MOV.U32 R4, RZ, RZ, RZ ;  /* 0x000000ffff047224 */ /* 0x000fe200078e00ff */
[----:B------:R-:W0:Y:S01]  /*0050*/  S2R R3, SR_CTAID.X ;  /* 0x0000000000037919 */ /* 0x000e220000002500 */
[----:B------:R-:W1:Y:S01]  /*0060*/  LDCU.64 UR8, c[0x0][0x390] ;  /* 0x00007200ff0877ac */ /* 0x000e620008000a00 */
[----:B------:R-:W2:Y:S01]  /*0070*/  LDCU.64 UR6, c[0x0][0x358] ;  /* 0x00006b00ff0677ac */ /* 0x000ea20008000a00 */
[----:B------:R-:W3:Y:S01]  /*0080*/  LDCU.64 UR10, c[0x0][0x388] ;  /* 0x00007100ff0a77ac */ /* 0x000ee20008000a00 */
[----:B0-----:R-:W-:-:S05]  /*0090*/  IMAD R2, R3, UR5, R0 ;  /* 0x0000000503027c24 */ /* 0x001fca000f8e0200 */
[----:B-1----:R-:W-:-:S04]  /*00a0*/  ISETP.GE.U32.AND P0, PT, R2, UR8, PT ;  /* 0x0000000802007c0c */ /* 0x002fc8000bf06070 */
[----:B------:R-:W-:-:S13]  /*00b0*/  ISETP.GE.U32.AND.EX P0, PT, RZ, UR9, PT, P0 ;  /* 0x00000009ff007c0c */ /* 0x000fda000bf06100 */
[----:B--23--:R-:W-:Y:S05]  /*00c0*/  @P0 BRA `(.L_x_23) ;  /* 0x00000000003c0947 */ /* 0x00cfea0003800000 */
[----:B------:R-:W0:Y:S01]  /*00d0*/  LDC R5, c[0x0][0x370] ;  /* 0x0000dc00ff057b82 */ /* 0x000e220000000800 */
[----:B------:R-:W-:Y:S02]  /*00e0*/  HFMA2 R9, -RZ, RZ, 0, 0 ;  /* 0x00000000ff097431 */ /* 0x000fe400000001ff */
[----:B------:R-:W-:Y:S02]  /*00f0*/  IMAD.MOV.U32 R6, RZ, RZ, R2 ;  /* 0x000000ffff067224 */ /* 0x000fe400078e0002 */
[----:B------:R-:W-:Y:S02]  /*0100*/  IMAD.MOV.U32 R4, RZ, RZ, RZ ;  /* 0x000000ffff047224 */ /* 0x000fe400078e00ff */
[----:B0-----:R-:W-:-:S07]  /*0110*/  IMAD R5, R5, UR5, RZ ;  /* 0x0000000505057c24 */ /* 0x001fce000f8e02ff */
.L_x_24:
[----:B------:R-:W-:-:S04]  /*0120*/  LEA R2, P0, R6, UR10, 0x1 ;  /* 0x0000000a06027c11 */ /* 0x000fc8000f8008ff */
[----:B------:R-:W-:-:S05]  /*0130*/  LEA.HI.X R3, R6, UR11, R9, 0x1, P0 ;  /* 0x0000000b06037c11 */ /* 0x000fca00080f0c09 */
[----:B------:R-:W2:Y:S01]  /*0140*/  LDG.E.U16 R2, desc[UR6][R2.64] ;  /* 0x0000000602027981 */ /* 0x000ea2000c1e1500 */
[----:B------:R-:W-:-:S04]  /*0150*/  IADD3 R6, P0, PT, R5, R6, RZ ;  /* 0x0000000605067210 */ /* 0x000fc80007f1e0ff */
[----:B------:R-:W-:Y:S02]  /*0160*/  IADD3.X R9, PT, PT, RZ, R9, RZ, P0, !PT ;  /* 0x00000009ff097210 */ /* 0x000fe400007fe4ff */
[----:B------:R-:W-:-:S04]  /*0170*/  ISETP.GE.U32.AND P0, PT, R6, UR8, PT ;  /* 0x0000000806007c0c */ /* 0x000fc8000bf06070 */
[----:B------:R-:W-:Y:S01]  /*0180*/  ISETP.GE.U32.AND.EX P0, PT, R9, UR9, PT, P0 ;  /* 0x0000000909007c0c */ /* 0x000fe2000bf06100 */
[----:B--2---:R-:W-:-:S04]  /*0190*/  IMAD.U32 R7, R2, 0x10000, RZ ;  /* 0x0001000002077824 */ /* 0x004fc800078e00ff */
[----:B------:R-:W-:-:S08]  /*01a0*/  FFMA R4, R7, R7, R4 ;  /* 0x0000000707047223 */ /* 0x000fd00000000004 */
[----:B------:R-:W-:Y:S05]  /*01b0*/  @!P0 BRA `(.L_x_24) ;  /* 0xfffffffc00d88947 */ /* 0x000fea000383ffff */
.L_x_23:
[----:B------:R-:W-:Y:S05]  /*01c0*/  BSYNC.RECONVERGENT B0 ;  /* 0x0000000000007941 */ /* 0x000fea0003800200 */
.L_x_22:
[----:B------:R-:W0:Y:S01]  /*01d0*/  SHFL.BFLY PT, R3, R4, 0x10, 0x1f ;  /* 0x0e001f0004037f89 */ /* 0x000e2200000e0000 */
[----:B------:R-:W-:Y:S01]  /*01e0*/  USHF.R.U32.HI UR4, URZ, 0x5, UR5 ;  /* 0x00000005ff047899 */ /* 0x000fe20008011605 */
[----:B0-----:R-:W-:-:S05]  /*01f0*/  FADD R3, R3, R4 ;  /* 0x0000000403037221 */ /* 0x001fca0000000000 */
[----:B------:R-:W0:Y:S02]  /*0200*/  SHFL.BFLY PT, R2, R3, 0x8, 0x1f ;  /* 0x0d001f0003027f89 */ /* 0x000e2400000e0000 */
[----:B0-----:R-:W-:-:S05]  /*0210*/  FADD R5, R3, R2 ;  /* 0x0000000203057221 */ /* 0x001fca0000000000 */
[----:B------:R-:W0:Y:S02]  /*0220*/  SHFL.BFLY PT, R2, R5, 0x4, 0x1f ;  /* 0x0c801f0005027f89 */ /* 0x000e2400000e0000 */
[----:B0-----:R-:W-:Y:S01]  /*0230*/  FADD R6, R5, R2 ;  /* 0x0000000205067221 */ /* 0x001fe20000000000 */
[----:B------:R-:W-:-:S04]  /*0240*/  LOP3.LUT P0, R2, R0, 0x1f, RZ, 0xc0, !PT ;  /* 0x0000001f00027812 */ /* 0x000fc8000780c0ff */
[----:B------:R-:W0:Y:S01]  /*0250*/  SHFL.BFLY PT, R7, R6, 0x2, 0x1f ;  /* 0x0c401f0006077f89 */ /* 0x000e2200000e0000 */
[----:B------:R-:W-:-:S08]  /*0260*/  ISETP.GE.U32.AND P1, PT, R2, UR4, PT ;  /* 0x0000000402007c0c */ /* 0x000fd0000bf26070 */
[----:B------:R-:W1:Y:S01]  /*0270*/  @!P0 S2R R8, SR_CgaCtaId ;  /* 0x0000000000088919 */ /* 0x000e620000008800 */
[----:B------:R-:W-:-:S04]  /*0280*/  @!P0 MOV R3, 0x400 ;  /* 0x0000040000038802 */ /* 0x000fc80000000f00 */
[----:B------:R-:W2:Y:S01]  /*0290*/  @!P1 S2R R10, SR_CgaCtaId ;  /* 0x00000000000a9919 */ /* 0x000ea20000008800 */
[----:B------:R-:W-:Y:S01]  /*02a0*/  @!P1 MOV R5, 0x400 ;  /* 0x0000040000059802 */ /* 0x000fe20000000f00 */
[----:B0-----:R-:W-:-:S05]  /*02b0*/  FADD R7, R6, R7 ;  /* 0x0000000706077221 */ /* 0x001fca0000000000 */
[----:B------:R-:W0:Y:S01]  /*02c0*/  SHFL.BFLY PT, R4, R7, 0x1, 0x1f ;  /* 0x0c201f0007047f89 */ /* 0x000e2200000e0000 */
[----:B-1----:R-:W-:-:S04]  /*02d0*/  @!P0 LEA R3, R8, R3, 0x18 ;  /* 0x0000000308038211 */ /* 0x002fc800078ec0ff */
[----:B------:R-:W-:Y:S02]  /*02e0*/  @!P0 LEA.HI R3, R0, R3, RZ, 0x1d ;  /* 0x0000000300038211 */ /* 0x000fe400078fe8ff */
[----:B--2---:R-:W-:Y:S01]  /*02f0*/  @!P1 LEA R5, R10, R5, 0x18 ;  /* 0x000000050a059211 */ /* 0x004fe200078ec0ff */
[----:B0-----:R-:W-:-:S03]  /*0300*/  FADD R10, R7, R4 ;  /* 0x00000004070a7221 */ /* 0x001fc60000000000 */
[----:B------:R-:W-:Y:S01]  /*0310*/  @!P1 LEA R4, R2, R5, 0x2 ;  /* 0x0000000502049211 */ /* 0x000fe200078e10ff */
[----:B------:R-:W-:Y:S01]  /*0320*/  IMAD.MOV.U32 R2, RZ, RZ, RZ ;  /* 0x000000ffff027224 */ /* 0x000fe200078e00ff */
[----:B------:R-:W-:Y:S01]  /*0330*/  @!P0 STS [R3], R10 ;  /* 0x0000000a03008388 */ /* 0x000fe20000000800 */
[----:B------:R-:W-:Y:S01]  /*0340*/  BAR.SYNC.DEFER_BLOCKING 0x0 ;  /* 0x0000000000007b1d */ /* 0x000fe20000010000 */
[----:B------:R-:W-:-:S05]  /*0350*/  ISETP.NE.AND P0, PT, R0, RZ, PT ;  /* 0x000000ff0000720c */ /* 0x000fca0003f05270 */
[----:B------:R-:W0:Y:S04]  /*0360*/  @!P1 LDS R2, [R4] ;  /* 0x0000000004029984 */ /* 0x000e280000000800 */
[----:B0-----:R-:W0:Y:S02]  /*0370*/  SHFL.BFLY PT, R5, R2, 0x10, 0x1f ;  /* 0x0e001f0002057f89 */ /* 0x001e2400000e0000 */
[----:B0-----:R-:W-:-:S05]  /*0380*/  FADD R5, R5, R2 ;  /* 0x0000000205057221 */ /* 0x001fca0000000000 */
[----:B------:R-:W0:Y:S02]  /*0390*/  SHFL.BFLY PT, R6, R5, 0x8, 0x1f ;  /* 0x0d001f0005067f89 */ /* 0x000e2400000e0000 */
[----:B0-----:R-:W-:-:S05]  /*03a0*/  FADD R6, R5, R6 ;  /* 0x0000000605067221 */ /* 0x001fca0000000000 */
[----:B------:R-:W0:Y:S02]  /*03b0*/  SHFL.BFLY PT, R7, R6, 0x4, 0x1f ;  /* 0x0c801f0006077f89 */ /* 0x000e2400000e0000 */
[----:B0-----:R-:W-:-:S05]  /*03c0*/  FADD R7, R6, R7 ;  /* 0x0000000706077221 */ /* 0x001fca0000000000 */
[----:B------:R-:W0:Y:S02]  /*03d0*/  SHFL.BFLY PT, R8, R7, 0x2, 0x1f ;  /* 0x0c401f0007087f89 */ /* 0x000e2400000e0000 */
[----:B0-----:R-:W-:-:S05]  /*03e0*/  FADD R8, R7, R8 ;  /* 0x0000000807087221 */ /* 0x001fca0000000000 */
[----:B------:R0:W1:Y:S01]  /*03f0*/  SHFL.BFLY PT, R9, R8, 0x1, 0x1f ;  /* 0x0c201f0008097f89 */ /* 0x00006200000e0000 */
[----:B------:R-:W-:Y:S05]  /*0400*/  @P0 EXIT ;  /* 0x000000000000094d */ /* 0x000fea0003800000 */
[----:B------:R-:W2:Y:S01]  /*0410*/  LDC.64 R2, c[0x0][0x380] ;  /* 0x0000e000ff027b82 */ /* 0x000ea20000000a00 */
[----:B-1----:R-:W-:-:S05]  /*0420*/  FADD R9, R8, R9 ;  /* 0x0000000908097221 */ /* 0x002fca0000000000 */
[----:B--2---:R-:W-:Y:S01]  /*0430*/  REDG.E.ADD.F32.FTZ.RN.STRONG.GPU desc[UR6][R2.64], R9 ;  /* 0x00000009020079a6 */ /* 0x004fe2000c12f306 */
[----:B------:R-:W-:Y:S05]  /*0440*/  EXIT ;  /* 0x000000000000794d */ /* 0x000fea0003800000 */
.L_x_25:
        /* <DEDUP_REMOVED lines=11> */
.L_x_99:


//--------------------- .text.crossentropy_loss_bf16 --------------------------
	.section	.text.crossentropy_loss_bf16,"ax",@progbits
	.align	128
        .global         crossentropy_loss_bf16
        .type           crossentropy_loss_bf16,@function
        .size           crossentropy_loss_bf16,(.L_x_94 - crossentropy_loss_bf16)
        .other          crossentropy_loss_bf16,@"STO_CUDA_ENTRY STV_DEFAULT"
crossentropy_loss_bf16:
.text.crossentropy_loss_bf16:
[----:B------:R-:W-:Y:S01]  /*0000*/  LDC R1, c[0x0][0x37c] ;  /* 0x0000df00ff017b82 */ /* 0x000fe20000000800 */
[----:B------:R-:W0:Y:S01]  /*0010*/  S2R R6, SR_TID.Y ;  /* 0x0000000000067919 */ /* 0x000e220000002200 */
[----:B------:R-:W1:Y:S01]  /*0020*/  LDCU UR6, c[0x0][0x360] ;  /* 0x00006c00ff0677ac */ /* 0x000e620008000800 */
[----:B------:R-:W0:Y:S01]  /*0030*/  S2R R5, SR_TID.Z ;  /* 0x0000000000057919 */ /* 0x000e220000002300 */
[----:B------:R-:W1:Y:S01]  /*0040*/  LDCU UR7, c[0x0][0x364] ;  /* 0x00006c80ff0777ac */ /* 0x000e620008000800 */
[----:B------:R-:W2:Y:S01]  /*0050*/  S2R R3, SR_TID.X ;  /* 0x0000000000037919 */ /* 0x000ea20000002100 */
[----:B------:R-:W3:Y:S01]  /*0060*/  LDCU UR5, c[0x0][0x368] ;  /* 0x00006d00ff0577ac */ /* 0x000ee20008000800 */
[----:B------:R-:W4:Y:S01]  /*0070*/  S2R R7, SR_CTAID.X ;  /* 0x0000000000077919 */ /* 0x000f220000002500 */
[----:B-1----:R-:W-:-:S04]  /*0080*/  UIMAD UR4, UR6, UR7, URZ ;  /* 0x00000007060472a4 */ /* 0x002fc8000f8e02ff */
[----:B---3--:R-:W-:-:S04]  /*0090*/  UIMAD UR4, UR4, UR5, 0x1f ;  /* 0x0000001f040474a4 */ /* 0x008fc8000f8e0205 */
[----:B------:R-:W-:-:S04]  /*00a0*/  USHF.R.U32.HI UR4, URZ, 0x5, UR4 ;  /* 0x00000005ff047899 */ /* 0x000fc80008011604 */
[----:B------:R-:W-:Y:S01]  /*00b0*/  ULOP3.LUT UR4, UR4, 0xffff, URZ, 0xc0, !UPT ;  /* 0x0000ffff04047892 */ /* 0x000fe2000f8ec0ff */
[----:B0-----:R-:W-:Y:S01]  /*00c0*/  IMAD R6, R5, UR7, R6 ;  /* 0x0000000705067c24 */ /* 0x001fe2000f8e0206 */
[----:B------:R-:W0:Y:S03]  /*00d0*/  LDCU UR7, c[0x0][0x3a4] ;  /* 0x00007480ff0777ac */ /* 0x000e260008000800 */
[----:B--2---:R-:W-:-:S05]  /*00e0*/  IMAD R6, R6, UR6, R3 ;  /* 0x0000000606067c24 */ /* 0x004fca000f8e0203 */
[----:B------:R-:W-:-:S04]  /*00f0*/  SHF.R.U32.HI R0, RZ, 0x5, R6 ;  /* 0x00000005ff007819 */ /* 0x000fc80000011606 */
[----:B------:R-:W-:-:S05]  /*0100*/  LOP3.LUT R0, R0, 0xffff, RZ, 0xc0, !PT ;  /* 0x0000ffff00007812 */ /* 0x000fca00078ec0ff */
[----:B----4-:R-:W-:Y:S01]  /*0110*/  IMAD R7, R7, UR4, R0 ;  /* 0x0000000407077c24 */ /* 0x010fe2000f8e0200 */
[----:B0-----:R-:W-:-:S04]  /*0120*/  USHF.R.S32.HI UR4, URZ, 0x1f, UR7 ;  /* 0x0000001fff047899 */ /* 0x001fc80008011407 */
[----:B------:R-:W-:-:S04]  /*0130*/  ISETP.GE.U32.AND P0, PT, R7, UR7, PT ;  /* 0x0000000707007c0c */ /* 0x000fc8000bf06070 */
[----:B------:R-:W-:-:S13]  /*0140*/  ISETP.GE.U32.AND.EX P0, PT, RZ, UR4, PT, P0 ;  /* 0x00000004ff007c0c */ /* 0x000fda000bf06100 */
[----:B------:R-:W-:Y:S05]  /*0150*/  @P0 EXIT ;  /* 0x000000000000094d */ /* 0x000fea0003800000 */
[----:B------:R-:W0:Y:S01]  /*0160*/  LDCU.64 UR8, c[0x0][0x3a8] ;  /* 0x00007500ff0877ac */ /* 0x000e220008000a00 */
[----:B------:R-:W-:Y:S01]  /*0170*/  LOP3.LUT R9, R6, 0x1f, RZ, 0xc0, !PT ;  /* 0x0000001f06097812 */ /* 0x000fe200078ec0ff */
[----:B------:R-:W-:Y:S01]  /*0180*/  BSSY.RECONVERGENT B0, `(.L_x_26) ;  /* 0x00000da000007945 */ /* 0x000fe20003800200 */
[----:B------:R-:W-:Y:S01]  /*0190*/  HFMA2 R16, -RZ, RZ, 0, 0 ;  /* 0x00000000ff107431 */ /* 0x000fe200000001ff */
[----:B------:R-:W1:Y:S01]  /*01a0*/  LDCU.64 UR4, c[0x0][0x358] ;  /* 0x00006b00ff0477ac */ /* 0x000e620008000a00 */
[----:B------:R-:W-:Y:S02]  /*01b0*/  MOV R14, 0xff7fc99e ;  /* 0xff7fc99e000e7802 */ /* 0x000fe40000000f00 */
[----:B0-----:R-:W-:Y:S01]  /*01c0*/  ISETP.GE.AND P0, PT, R9, UR8, PT ;  /* 0x0000000809007c0c */ /* 0x001fe2000bf06270 */
[----:B------:R-:W-:Y:S02]  /*01d0*/  USHF.R.S32.HI UR6, URZ, 0x1f, UR9 ;  /* 0x0000001fff067899 */ /* 0x000fe40008011409 */
[----:B------:R-:W-:-:S04]  /*01e0*/  IMAD.WIDE.U32 R4, R7, UR9, RZ ;  /* 0x0000000907047c25 */ /* 0x000fc8000f8e00ff */
[----:B------:R-:W-:-:S05]  /*01f0*/  IMAD R3, R7, UR6, RZ ;  /* 0x0000000607037c24 */ /* 0x000fca000f8e02ff */
[----:B------:R-:W-:Y:S01]  /*0200*/  IADD3 R8, PT, PT, R5, R3, RZ ;  /* 0x0000000305087210 */ /* 0x000fe20007ffe0ff */
[----:B-1----:R-:W-:Y:S06]  /*0210*/  @P0 BRA `(.L_x_27) ;  /* 0x0000000c00400947 */ /* 0x002fec0003800000 */
[----:B------:R-:W-:Y:S01]  /*0220*/  LOP3.LUT R0, RZ, R9, RZ, 0x33, !PT ;  /* 0x00000009ff007212 */ /* 0x000fe200078e33ff */
[----:B------:R-:W-:Y:S01]  /*0230*/  BSSY.RECONVERGENT B1, `(.L_x_28) ;  /* 0x0000075000017945 */ /* 0x000fe20003800200 */
[----:B------:R-:W-:Y:S01]  /*0240*/  MOV R16, RZ ;  /* 0x000000ff00107202 */ /* 0x000fe20000000f00 */
[----:B------:R-:W-:Y:S01]  /*0250*/  IMAD.MOV.U32 R11, RZ, RZ, R9 ;  /* 0x000000ffff0b7224 */ /* 0x000fe200078e0009 */
[----:B------:R-:W-:Y:S02]  /*0260*/  IADD3 R0, PT, PT, R0, UR8, RZ ;  /* 0x0000000800007c10 */ /* 0x000fe4000fffe0ff */
[----:B------:R-:W-:Y:S02]  /*0270*/  MOV R14, 0xff7fc99e ;  /* 0xff7fc99e000e7802 */ /* 0x000fe40000000f00 */
[C---:B------:R-:W-:Y:S02]  /*0280*/  ISETP.GE.U32.AND P1, PT, R0.reuse, 0x60, PT ;  /* 0x000000600000780c */ /* 0x040fe40003f26070 */
[----:B------:R-:W-:-:S04]  /*0290*/  LEA.HI R10, R0, 0x1, RZ, 0x1b ;  /* 0x00000001000a7811 */ /* 0x000fc800078fd8ff */
[----:B------:R-:W-:-:S07]  /*02a0*/  LOP3.LUT P0, R23, R10, 0x3, RZ, 0xc0, !PT ;  /* 0x000000030a177812 */ /* 0x000fce000780c0ff */
[----:B------:R-:W-:Y:S06]  /*02b0*/  @!P1 BRA `(.L_x_29) ;  /* 0x0000000400b09947 */ /* 0x000fec0003800000 */
[----:B------:R-:W0:Y:S01]  /*02c0*/  LDCU.64 UR6, c[0x0][0x390] ;  /* 0x00007200ff0677ac */ /* 0x000e220008000a00 */
[----:B------:R-:W-:Y:S02]  /*02d0*/  IADD3 R3, P1, PT, R9, R4, RZ ;  /* 0x0000000409037210 */ /* 0x000fe40007f3e0ff */
[----:B------:R-:W-:Y:S02]  /*02e0*/  LOP3.LUT R10, R10, 0xffffffc, RZ, 0xc0, !PT ;  /* 0x0ffffffc0a0a7812 */ /* 0x000fe400078ec0ff */
[----:B------:R-:W-:Y:S02]  /*02f0*/  IADD3.X R12, PT, PT, RZ, R8, RZ, P1, !PT ;  /* 0x00000008ff0c7210 */ /* 0x000fe40000ffe4ff */
[----:B------:R-:W-:Y:S02]  /*0300*/  MOV R16, RZ ;  /* 0x000000ff00107202 */ /* 0x000fe40000000f00 */
[----:B------:R-:W-:Y:S02]  /*0310*/  MOV R14, 0xff7fc99e ;  /* 0xff7fc99e000e7802 */ /* 0x000fe40000000f00 */
[----:B------:R-:W-:-:S02]  /*0320*/  MOV R11, R9 ;  /* 0x00000009000b7202 */ /* 0x000fc40000000f00 */
[----:B------:R-:W-:Y:S02]  /*0330*/  IADD3 R10, PT, PT, -R10, RZ, RZ ;  /* 0x000000ff0a0a7210 */ /* 0x000fe40007ffe1ff */
[----:B0-----:R-:W-:-:S04]  /*0340*/  LEA R2, P2, R3, UR6, 0x1 ;  /* 0x0000000603027c11 */ /* 0x001fc8000f8408ff */
[----:B------:R-:W-:Y:S02]  /*0350*/  IADD3 R2, P1, PT, R2, 0x80, RZ ;  /* 0x0000008002027810 */ /* 0x000fe40007f3e0ff */
[----:B------:R-:W-:-:S05]  /*0360*/  LEA.HI.X R3, R3, UR7, R12, 0x1, P2 ;  /* 0x0000000703037c11 */ /* 0x000fca00090f0c0c */
[----:B------:R-:W-:-:S07]  /*0370*/  IMAD.X R3, RZ, RZ, R3, P1 ;  /* 0x000000ffff037224 */ /* 0x000fce00008e0603 */
.L_x_30:
[----:B------:R-:W2:Y:S04]  /*0380*/  LDG.E.U16 R12, desc[UR4][R2.64+-0x80] ;  /* 0xffff8004020c7981 */ /* 0x000ea8000c1e1500 */
[----:B------:R-:W3:Y:S04]  /*0390*/  LDG.E.U16 R20, desc[UR4][R2.64+-0x40] ;  /* 0xffffc00402147981 */ /* 0x000ee8000c1e1500 */
[----:B------:R-:W4:Y:S04]  /*03a0*/  LDG.E.U16 R17, desc[UR4][R2.64] ;  /* 0x0000000402117981 */ /* 0x000f28000c1e1500 */
[----:B------:R0:W5:Y:S01]  /*03b0*/  LDG.E.U16 R15, desc[UR4][R2.64+0x40] ;  /* 0x00004004020f7981 */ /* 0x000162000c1e1500 */
[----:B------:R-:W-:Y:S01]  /*03c0*/  HFMA2 R13, -RZ, RZ, 0.96630859375, -0.0022525787353515625 ;  /* 0x3bbb989dff0d7431 */ /* 0x000fe200000001ff */
[----:B------:R-:W-:-:S02]  /*03d0*/  IADD3 R10, PT, PT, R10, 0x4, RZ ;  /* 0x000000040a0a7810 */ /* 0x000fc40007ffe0ff */
[----:B------:R-:W-:Y:S02]  /*03e0*/  IADD3 R11, PT, PT, R11, 0x80, RZ ;  /* 0x000000800b0b7810 */ /* 0x000fe40007ffe0ff */
[----:B------:R-:W-:Y:S02]  /*03f0*/  ISETP.NE.AND P1, PT, R10, RZ, PT ;  /* 0x000000ff0a00720c */ /* 0x000fe40003f25270 */
[----:B0-----:R-:W-:-:S04]  /*0400*/  IADD3 R2, P2, PT, R2, 0x100, RZ ;  /* 0x0000010002027810 */ /* 0x001fc80007f5e0ff */
[----:B------:R-:W-:Y:S02]  /*0410*/  IADD3.X R3, PT, PT, RZ, R3, RZ, P2, !PT ;  /* 0x00000003ff037210 */ /* 0x000fe400017fe4ff */
[----:B--2---:R-:W-:Y:S02]  /*0420*/  SHF.L.U32 R22, R12, 0x10, RZ ;  /* 0x000000100c167819 */ /* 0x004fe400000006ff */
[----:B------:R-:W-:Y:S02]  /*0430*/  MOV R12, 0x437c0000 ;  /* 0x437c0000000c7802 */ /* 0x000fe40000000f00 */
[----:B------:R-:W-:Y:S02]  /*0440*/  FMNMX R21, R22, R14, !PT ;  /* 0x0000000e16157209 */ /* 0x000fe40007800000 */
[----:B---3--:R-:W-:-:S03]  /*0450*/  SHF.L.U32 R20, R20, 0x10, RZ ;  /* 0x0000001014147819 */ /* 0x008fc600000006ff */
[----:B------:R-:W-:Y:S01]  /*0460*/  FADD R14, -R21, R14 ;  /* 0x0000000e150e7221 */ /* 0x000fe20000000100 */
[----:B------:R-:W-:-:S03]  /*0470*/  FADD R22, R22, -R21 ;  /* 0x8000001516167221 */ /* 0x000fc60000000000 */
[-C--:B------:R-:W-:Y:S01]  /*0480*/  FFMA.SAT R19, R14, R13.reuse, 0.5 ;  /* 0x3f0000000e137423 */ /* 0x080fe2000000200d */
[----:B------:R-:W-:-:S03]  /*0490*/  FFMA.SAT R27, R22, R13, 0.5 ;  /* 0x3f000000161b7423 */ /* 0x000fc6000000200d */
[----:B------:R-:W-:-:S04]  /*04a0*/  FFMA.RM R18, R19, R12, 12582913 ;  /* 0x4b40000113127423 */ /* 0x000fc8000000400c */
[----:B------:R-:W-:-:S04]  /*04b0*/  FADD R19, R18, -12583039 ;  /* 0xcb40007f12137421 */ /* 0x000fc80000000000 */
[----:B------:R-:W-:Y:S01]  /*04c0*/  FFMA R25, R14, 1.4426950216293334961, -R19 ;  /* 0x3fb8aa3b0e197823 */ /* 0x000fe20000000813 */
[----:B------:R-:W-:-:S03]  /*04d0*/  FFMA.RM R19, R27, R12, 12582913 ;  /* 0x4b4000011b137423 */ /* 0x000fc6000000400c */
[----:B------:R-:W-:Y:S01]  /*04e0*/  FFMA R24, R14, 1.925963033500011079e-08, R25 ;  /* 0x32a570600e187823 */ /* 0x000fe20000000019 */
[----:B------:R-:W-:Y:S01]  /*04f0*/  FADD R25, R19, -12583039 ;  /* 0xcb40007f13197421 */ /* 0x000fe20000000000 */
[----:B------:R-:W-:Y:S01]  /*0500*/  FMNMX R14, R21, R20, !PT ;  /* 0x00000014150e7209 */ /* 0x000fe20007800000 */
[----:B------:R-:W-:Y:S02]  /*0510*/  IMAD.SHL.U32 R19, R19, 0x800000, RZ ;  /* 0x0080000013137824 */ /* 0x000fe400078e00ff */
[----:B------:R-:W-:Y:S01]  /*0520*/  FFMA R25, R22, 1.4426950216293334961, -R25 ;  /* 0x3fb8aa3b16197823 */ /* 0x000fe20000000819 */
[----:B------:R-:W0:Y:S01]  /*0530*/  MUFU.EX2 R24, R24 ;  /* 0x0000001800187308 */ /* 0x000e220000000800 */
[--C-:B------:R-:W-:Y:S02]  /*0540*/  FADD R20, R20, -R14.reuse ;  /* 0x8000000e14147221 */ /* 0x100fe40000000000 */
[----:B------:R-:W-:Y:S01]  /*0550*/  FFMA R26, R22, 1.925963033500011079e-08, R25 ;  /* 0x32a57060161a7823 */ /* 0x000fe20000000019 */
[----:B------:R-:W-:Y:S01]  /*0560*/  FADD R22, R21, -R14 ;  /* 0x8000000e15167221 */ /* 0x000fe20000000000 */
[----:B------:R-:W-:-:S03]  /*0570*/  SHF.L.U32 R21, R18, 0x17, RZ ;  /* 0x0000001712157819 */ /* 0x000fc600000006ff */
[----:B------:R-:W-:-:S04]  /*0580*/  FFMA.SAT R27, R22, R13, 0.5 ;  /* 0x3f000000161b7423 */ /* 0x000fc8000000200d */
[----:B------:R-:W-:-:S04]  /*0590*/  FFMA.RM R18, R27, R12, 12582913 ;  /* 0x4b4000011b127423 */ /* 0x000fc8000000400c */
[----:B------:R-:W-:Y:S01]  /*05a0*/  FADD R27, R18, -12583039 ;  /* 0xcb40007f121b7421 */ /* 0x000fe20000000000 */
[----:B0-----:R-:W-:Y:S02]  /*05b0*/  FMUL R25, R21, R24 ;  /* 0x0000001815197220 */ /* 0x001fe40000400000 */
[----:B------:R-:W0:Y:S01]  /*05c0*/  MUFU.EX2 R21, R26 ;  /* 0x0000001a00157308 */ /* 0x000e220000000800 */
[----:B------:R-:W-:Y:S01]  /*05d0*/  FFMA R27, R22, 1.4426950216293334961, -R27 ;  /* 0x3fb8aa3b161b7823 */ /* 0x000fe2000000081b */
[----:B------:R-:W-:Y:S01]  /*05e0*/  FMUL R24, R25, R16 ;  /* 0x0000001019187220 */ /* 0x000fe20000400000 */
[----:B------:R-:W-:Y:S02]  /*05f0*/  FFMA.SAT R25, R20, R13, 0.5 ;  /* 0x3f00000014197423 */ /* 0x000fe4000000200d */
[----:B------:R-:W-:Y:S01]  /*0600*/  FFMA R27, R22, 1.925963033500011079e-08, R27 ;  /* 0x32a57060161b7823 */ /* 0x000fe2000000001b */
[----:B----4-:R-:W-:Y:S01]  /*0610*/  SHF.L.U32 R22, R17, 0x10, RZ ;  /* 0x0000001011167819 */ /* 0x010fe200000006ff */
[----:B------:R-:W-:Y:S01]  /*0620*/  FFMA.RM R16, R25, R12, 12582913 ;  /* 0x4b40000119107423 */ /* 0x000fe2000000400c */
[----:B------:R-:W-:-:S02]  /*0630*/  SHF.L.U32 R25, R18, 0x17, RZ ;  /* 0x0000001712197819 */ /* 0x000fc400000006ff */
[----:B------:R-:W-:-:S05]  /*0640*/  FMNMX R17, R14, R22, !PT ;  /* 0x000000160e117209 */ /* 0x000fca0007800000 */
[--C-:B------:R-:W-:Y:S01]  /*0650*/  FADD R14, R14, -R17.reuse ;  /* 0x800000110e0e7221 */ /* 0x100fe20000000000 */
[----:B------:R-:W-:Y:S01]  /*0660*/  FADD R22, R22, -R17 ;  /* 0x8000001116167221 */ /* 0x000fe20000000000 */
[----:B0-----:R-:W-:Y:S01]  /*0670*/  FFMA R21, R19, R21, R24 ;  /* 0x0000001513157223 */ /* 0x001fe20000000018 */
[----:B------:R-:W-:Y:S01]  /*0680*/  FADD R19, R16, -12583039 ;  /* 0xcb40007f10137421 */ /* 0x000fe20000000000 */
[----:B------:R0:W1:Y:S01]  /*0690*/  MUFU.EX2 R24, R27 ;  /* 0x0000001b00187308 */ /* 0x0000620000000800 */
[-C--:B------:R-:W-:Y:S02]  /*06a0*/  FFMA.SAT R29, R14, R13.reuse, 0.5 ;  /* 0x3f0000000e1d7423 */ /* 0x080fe4000000200d */
[----:B------:R-:W-:Y:S02]  /*06b0*/  FFMA R19, R20, 1.4426950216293334961, -R19 ;  /* 0x3fb8aa3b14137823 */ /* 0x000fe40000000813 */
[----:B------:R-:W-:Y:S01]  /*06c0*/  FFMA.RM R18, R29, R12, 12582913 ;  /* 0x4b4000011d127423 */ /* 0x000fe2000000400c */
[----:B------:R-:W-:Y:S01]  /*06d0*/  FFMA.SAT R29, R22, R13, 0.5 ;  /* 0x3f000000161d7423 */ /* 0x000fe2000000200d */
[----:B------:R-:W-:-:S03]  /*06e0*/  FFMA R19, R20, 1.925963033500011079e-08, R19 ;  /* 0x32a5706014137823 */ /* 0x000fc60000000013 */
[----:B------:R-:W-:Y:S01]  /*06f0*/  FFMA.RM R20, R29, R12, 12582913 ;  /* 0x4b4000011d147423 */ /* 0x000fe2000000400c */
[----:B------:R-:W-:Y:S03]  /*0700*/  MUFU.EX2 R28, R19 ;  /* 0x00000013001c7308 */ /* 0x000fe60000000800 */
[C---:B0-----:R-:W-:Y:S01]  /*0710*/  FADD R27, R20.reuse, -12583039 ;  /* 0xcb40007f141b7421 */ /* 0x041fe20000000000 */
[----:B------:R-:W-:Y:S01]  /*0720*/  SHF.L.U32 R20, R20, 0x17, RZ ;  /* 0x0000001714147819 */ /* 0x000fe200000006ff */
[----:B-1----:R-:W-:Y:S01]  /*0730*/  FMUL R24, R25, R24 ;  /* 0x0000001819187220 */ /* 0x002fe20000400000 */
[----:B------:R-:W-:Y:S01]  /*0740*/  FADD R25, R18, -12583039 ;  /* 0xcb40007f12197421 */ /* 0x000fe20000000000 */
[----:B------:R-:W-:Y:S01]  /*0750*/  FFMA R27, R22, 1.4426950216293334961, -R27 ;  /* 0x3fb8aa3b161b7823 */ /* 0x000fe2000000081b */
[----:B------:R-:W-:Y:S01]  /*0760*/  SHF.L.U32 R18, R18, 0x17, RZ ;  /* 0x0000001712127819 */ /* 0x000fe200000006ff */
[----:B------:R-:W-:Y:S01]  /*0770*/  FMUL R21, R21, R24 ;  /* 0x0000001815157220 */ /* 0x000fe20000400000 */
[----:B------:R-:W-:Y:S01]  /*0780*/  FFMA R25, R14, 1.4426950216293334961, -R25 ;  /* 0x3fb8aa3b0e197823 */ /* 0x000fe20000000819 */
[----:B-----5:R-:W-:Y:S01]  /*0790*/  SHF.L.U32 R24, R15, 0x10, RZ ;  /* 0x000000100f187819 */ /* 0x020fe200000006ff */
[----:B------:R-:W-:-:S02]  /*07a0*/  FFMA R22, R22, 1.925963033500011079e-08, R27 ;  /* 0x32a5706016167823 */ /* 0x000fc4000000001b */
[----:B------:R-:W-:Y:S01]  /*07b0*/  FFMA R15, R14, 1.925963033500011079e-08, R25 ;  /* 0x32a570600e0f7823 */ /* 0x000fe20000000019 */
[----:B------:R-:W-:-:S03]  /*07c0*/  FMNMX R14, R17, R24, !PT ;  /* 0x00000018110e7209 */ /* 0x000fc60007800000 */
[----:B------:R-:W-:Y:S02]  /*07d0*/  MUFU.EX2 R22, R22 ;  /* 0x0000001600167308 */ /* 0x000fe40000000800 */
[--C-:B------:R-:W-:Y:S01]  /*07e0*/  FADD R26, R17, -R14.reuse ;  /* 0x8000000e111a7221 */ /* 0x100fe20000000000 */
[----:B------:R-:W-:-:S03]  /*07f0*/  FADD R24, R24, -R14 ;  /* 0x8000000e18187221 */ /* 0x000fc60000000000 */
[-C--:B------:R-:W-:Y:S01]  /*0800*/  FFMA.SAT R17, R26, R13.reuse, 0.5 ;  /* 0x3f0000001a117423 */ /* 0x080fe2000000200d */
[----:B------:R-:W-:Y:S01]  /*0810*/  FFMA.SAT R25, R24, R13, 0.5 ;  /* 0x3f00000018197423 */ /* 0x000fe2000000200d */
[----:B------:R-:W0:Y:S02]  /*0820*/  MUFU.EX2 R15, R15 ;  /* 0x0000000f000f7308 */ /* 0x000e240000000800 */
[-C--:B------:R-:W-:Y:S01]  /*0830*/  FFMA.RM R13, R17, R12.reuse, 12582913 ;  /* 0x4b400001110d7423 */ /* 0x080fe2000000400c */
[----:B------:R-:W-:-:S03]  /*0840*/  FFMA.RM R12, R25, R12, 12582913 ;  /* 0x4b400001190c7423 */ /* 0x000fc6000000400c */
[C---:B------:R-:W-:Y:S01]  /*0850*/  FADD R17, R13.reuse, -12583039 ;  /* 0xcb40007f0d117421 */ /* 0x040fe20000000000 */
[----:B------:R-:W-:Y:S01]  /*0860*/  FADD R25, R12, -12583039 ;  /* 0xcb40007f0c197421 */ /* 0x000fe20000000000 */
[----:B------:R-:W-:Y:S02]  /*0870*/  IMAD.SHL.U32 R13, R13, 0x800000, RZ ;  /* 0x008000000d0d7824 */ /* 0x000fe400078e00ff */
[----:B------:R-:W-:Y:S01]  /*0880*/  FFMA R17, R26, 1.4426950216293334961, -R17 ;  /* 0x3fb8aa3b1a117823 */ /* 0x000fe20000000811 */
[----:B------:R-:W-:-:S03]  /*0890*/  FFMA R25, R24, 1.4426950216293334961, -R25 ;  /* 0x3fb8aa3b18197823 */ /* 0x000fc60000000819 */
[----:B------:R-:W-:Y:S01]  /*08a0*/  FFMA R17, R26, 1.925963033500011079e-08, R17 ;  /* 0x32a570601a117823 */ /* 0x000fe20000000011 */
[----:B------:R-:W-:Y:S01]  /*08b0*/  SHF.L.U32 R26, R16, 0x17, RZ ;  /* 0x00000017101a7819 */ /* 0x000fe200000006ff */
[----:B------:R-:W-:Y:S01]  /*08c0*/  FFMA R25, R24, 1.925963033500011079e-08, R25 ;  /* 0x32a5706018197823 */ /* 0x000fe20000000019 */
[----:B0-----:R-:W-:Y:S01]  /*08d0*/  FMUL R18, R18, R15 ;  /* 0x0000000f12127220 */ /* 0x001fe20000400000 */
[----:B------:R0:W1:Y:S02]  /*08e0*/  MUFU.EX2 R16, R17 ;  /* 0x0000001100107308 */ /* 0x0000640000000800 */
[----:B------:R-:W-:-:S04]  /*08f0*/  FFMA R21, R26, R28, R21 ;  /* 0x0000001c1a157223 */ /* 0x000fc80000000015 */
[----:B------:R-:W-:Y:S02]  /*0900*/  FMUL R21, R21, R18 ;  /* 0x0000001215157220 */ /* 0x000fe40000400000 */
[----:B------:R-:W2:Y:S01]  /*0910*/  MUFU.EX2 R15, R25 ;  /* 0x00000019000f7308 */ /* 0x000ea20000000800 */
[----:B0-----:R-:W-:Y:S01]  /*0920*/  SHF.L.U32 R17, R12, 0x17, RZ ;  /* 0x000000170c117819 */ /* 0x001fe200000006ff */
[----:B------:R-:W-:Y:S01]  /*0930*/  FFMA R20, R20, R22, R21 ;  /* 0x0000001614147223 */ /* 0x000fe20000000015 */
[----:B-1----:R-:W-:-:S04]  /*0940*/  FMUL R13, R13, R16 ;  /* 0x000000100d0d7220 */ /* 0x002fc80000400000 */
[----:B------:R-:W-:-:S04]  /*0950*/  FMUL R20, R20, R13 ;  /* 0x0000000d14147220 */ /* 0x000fc80000400000 */
[----:B--2---:R-:W-:Y:S01]  /*0960*/  FFMA R16, R17, R15, R20 ;  /* 0x0000000f11107223 */ /* 0x004fe20000000014 */
[----:B------:R-:W-:Y:S06]  /*0970*/  @P1 BRA `(.L_x_30) ;  /* 0xfffffff800801947 */ /* 0x000fec000383ffff */
.L_x_29:
[----:B------:R-:W-:Y:S05]  /*0980*/  BSYNC.RECONVERGENT B1 ;  /* 0x0000000000017941 */ /* 0x000fea0003800200 */
.L_x_28:
[----:B------:R-:W-:Y:S05]  /*0990*/  @!P0 BRA `(.L_x_27) ;  /* 0x0000000400608947 */ /* 0x000fea0003800000 */
[----:B------:R-:W-:Y:S01]  /*09a0*/  ISETP.NE.AND P1, PT, R23, 0x1, PT ;  /* 0x000000011700780c */ /* 0x000fe20003f25270 */
[----:B------:R-:W-:Y:S01]  /*09b0*/  BSSY.RECONVERGENT B1, `(.L_x_31) ;  /* 0x0000037000017945 */ /* 0x000fe20003800200 */
[----:B------:R-:W-:-:S11]  /*09c0*/  LOP3.LUT P0, RZ, R0, 0x20, RZ, 0xc0, !PT ;  /* 0x0000002000ff7812 */ /* 0x000fd6000780c0ff */
[----:B------:R-:W-:Y:S05]  /*09d0*/  @!P1 BRA `(.L_x_32) ;  /* 0x0000000000d09947 */ /* 0x000fea0003800000 */
[----:B------:R-:W0:Y:S01]  /*09e0*/  LDCU.64 UR6, c[0x0][0x390] ;  /* 0x00007200ff0677ac */ /* 0x000e220008000a00 */
[----:B------:R-:W-:-:S04]  /*09f0*/  IADD3 R0, P1, PT, R11, R4, RZ ;  /* 0x000000040b007210 */ /* 0x000fc80007f3e0ff */
[----:B------:R-:W-:Y:S02]  /*0a00*/  LEA.HI.X.SX32 R3, R11, R8, 0x1, P1 ;  /* 0x000000080b037211 */ /* 0x000fe400008f0eff */
[----:B0-----:R-:W-:-:S04]  /*0a10*/  LEA R18, P1, R0, UR6, 0x1 ;  /* 0x0000000600127c11 */ /* 0x001fc8000f8208ff */
[----:B------:R-:W-:-:S05]  /*0a20*/  LEA.HI.X R19, R0, UR7, R3, 0x1, P1 ;  /* 0x0000000700137c11 */ /* 0x000fca00088f0c03 */
[----:B------:R-:W2:Y:S04]  /*0a30*/  LDG.E.U16 R0, desc[UR4][R18.64] ;  /* 0x0000000412007981 */ /* 0x000ea8000c1e1500 */
[----:B------:R-:W3:Y:S01]  /*0a40*/  LDG.E.U16 R10, desc[UR4][R18.64+0x40] ;  /* 0x00004004120a7981 */ /* 0x000ee2000c1e1500 */
[----:B------:R-:W-:Y:S02]  /*0a50*/  HFMA2 R3, -RZ, RZ, 0.96630859375, -0.0022525787353515625 ;  /* 0x3bbb989dff037431 */ /* 0x000fe400000001ff */
[----:B------:R-:W-:Y:S01]  /*0a60*/  IMAD.MOV.U32 R2, RZ, RZ, 0x437c0000 ;  /* 0x437c0000ff027424 */ /* 0x000fe200078e00ff */
[----:B------:R-:W-:Y:S02]  /*0a70*/  IADD3 R11, PT, PT, R11, 0x40, RZ ;  /* 0x000000400b0b7810 */ /* 0x000fe40007ffe0ff */
[----:B--2---:R-:W-:-:S04]  /*0a80*/  SHF.L.U32 R13, R0, 0x10, RZ ;  /* 0x00000010000d7819 */ /* 0x004fc800000006ff */
[----:B------:R-:W-:Y:S02]  /*0a90*/  FMNMX R15, R14, R13, !PT ;  /* 0x0000000d0e0f7209 */ /* 0x000fe40007800000 */
[----:B---3--:R-:W-:-:S03]  /*0aa0*/  SHF.L.U32 R21, R10, 0x10, RZ ;  /* 0x000000100a157819 */ /* 0x008fc600000006ff */
[--C-:B------:R-:W-:Y:S01]  /*0ab0*/  FADD R20, R14, -R15.reuse ;  /* 0x8000000f0e147221 */ /* 0x100fe20000000000 */
[----:B------:R-:W-:Y:S01]  /*0ac0*/  FADD R12, R13, -R15 ;  /* 0x8000000f0d0c7221 */ /* 0x000fe20000000000 */
[----:B------:R-:W-:Y:S02]  /*0ad0*/  FMNMX R14, R15, R21, !PT ;  /* 0x000000150f0e7209 */ /* 0x000fe40007800000 */
[----:B------:R-:W-:-:S03]  /*0ae0*/  FFMA.SAT R17, R20, R3, 0.5 ;  /* 0x3f00000014117423 */ /* 0x000fc60000002003 */
[----:B------:R-:W-:Y:S01]  /*0af0*/  FADD R18, R15, -R14 ;  /* 0x8000000e0f127221 */ /* 0x000fe20000000000 */
[----:B------:R-:W-:Y:S01]  /*0b00*/  FFMA.RM R10, R17, R2, 12582913 ;  /* 0x4b400001110a7423 */ /* 0x000fe20000004002 */
[----:B------:R-:W-:-:S03]  /*0b10*/  FFMA.SAT R17, R12, R3, 0.5 ;  /* 0x3f0000000c117423 */ /* 0x000fc60000002003 */
[C---:B------:R-:W-:Y:S01]  /*0b20*/  FADD R13, R10.reuse, -12583039 ;  /* 0xcb40007f0a0d7421 */ /* 0x040fe20000000000 */
[----:B------:R-:W-:Y:S01]  /*0b30*/  FFMA.RM R0, R17, R2, 12582913 ;  /* 0x4b40000111007423 */ /* 0x000fe20000004002 */
[----:B------:R-:W-:Y:S02]  /*0b40*/  SHF.L.U32 R10, R10, 0x17, RZ ;  /* 0x000000170a0a7819 */ /* 0x000fe400000006ff */
[----:B------:R-:W-:Y:S01]  /*0b50*/  FFMA R13, R20, 1.4426950216293334961, -R13 ;  /* 0x3fb8aa3b140d7823 */ /* 0x000fe2000000080d */
[----:B------:R-:W-:-:S03]  /*0b60*/  FADD R17, R0, -12583039 ;  /* 0xcb40007f00117421 */ /* 0x000fc60000000000 */
[----:B------:R-:W-:Y:S01]  /*0b70*/  FFMA R15, R20, 1.925963033500011079e-08, R13 ;  /* 0x32a57060140f7823 */ /* 0x000fe2000000000d */
[-C--:B------:R-:W-:Y:S01]  /*0b80*/  FFMA.SAT R13, R18, R3.reuse, 0.5 ;  /* 0x3f000000120d7423 */ /* 0x080fe20000002003 */
[----:B------:R-:W-:Y:S01]  /*0b90*/  FADD R20, R21, -R14 ;  /* 0x8000000e15147221 */ /* 0x000fe20000000000 */
[----:B------:R-:W-:Y:S02]  /*0ba0*/  FFMA R17, R12, 1.4426950216293334961, -R17 ;  /* 0x3fb8aa3b0c117823 */ /* 0x000fe40000000811 */
[-C--:B------:R-:W-:Y:S01]  /*0bb0*/  FFMA.RM R13, R13, R2.reuse, 12582913 ;  /* 0x4b4000010d0d7423 */ /* 0x080fe20000004002 */
[----:B------:R-:W-:Y:S01]  /*0bc0*/  FFMA.SAT R19, R20, R3, 0.5 ;  /* 0x3f00000014137423 */ /* 0x000fe20000002003 */
[----:B------:R-:W-:Y:S01]  /*0bd0*/  FFMA R3, R12, 1.925963033500011079e-08, R17 ;  /* 0x32a570600c037823 */ /* 0x000fe20000000011 */
[----:B------:R-:W0:Y:S01]  /*0be0*/  MUFU.EX2 R15, R15 ;  /* 0x0000000f000f7308 */ /* 0x000e220000000800 */
[----:B------:R-:W-:Y:S01]  /*0bf0*/  FADD R17, R13, -12583039 ;  /* 0xcb40007f0d117421 */ /* 0x000fe20000000000 */
[----:B------:R-:W-:Y:S01]  /*0c00*/  FFMA.RM R2, R19, R2, 12582913 ;  /* 0x4b40000113027423 */ /* 0x000fe20000004002 */
[----:B------:R-:W-:-:S02]  /*0c10*/  SHF.L.U32 R13, R13, 0x17, RZ ;  /* 0x000000170d0d7819 */ /* 0x000fc400000006ff */
[----:B------:R-:W-:Y:S01]  /*0c20*/  FFMA R17, R18, 1.4426950216293334961, -R17 ;  /* 0x3fb8aa3b12117823 */ /* 0x000fe20000000811 */
[C---:B------:R-:W-:Y:S01]  /*0c30*/  FADD R19, R2.reuse, -12583039 ;  /* 0xcb40007f02137421 */ /* 0x040fe20000000000 */
[----:B------:R-:W-:Y:S01]  /*0c40*/  SHF.L.U32 R2, R2, 0x17, RZ ;  /* 0x0000001702027819 */ /* 0x000fe200000006ff */
[----:B------:R-:W1:Y:S01]  /*0c50*/  MUFU.EX2 R3, R3 ;  /* 0x0000000300037308 */ /* 0x000e620000000800 */
[----:B------:R-:W-:Y:S01]  /*0c60*/  FFMA R17, R18, 1.925963033500011079e-08, R17 ;  /* 0x32a5706012117823 */ /* 0x000fe20000000011 */
[----:B------:R-:W-:-:S04]  /*0c70*/  FFMA R19, R20, 1.4426950216293334961, -R19 ;  /* 0x3fb8aa3b14137823 */ /* 0x000fc80000000813 */
[----:B------:R-:W-:Y:S02]  /*0c80*/  FFMA R19, R20, 1.925963033500011079e-08, R19 ;  /* 0x32a5706014137823 */ /* 0x000fe40000000013 */
[----:B------:R-:W2:Y:S01]  /*0c90*/  MUFU.EX2 R12, R17 ;  /* 0x00000011000c7308 */ /* 0x000ea20000000800 */
[----:B0-----:R-:W-:-:S04]  /*0ca0*/  FMUL R15, R10, R15 ;  /* 0x0000000f0a0f7220 */ /* 0x001fc80000400000 */
[----:B------:R-:W-:Y:S01]  /*0cb0*/  FMUL R16, R16, R15 ;  /* 0x0000000f10107220 */ /* 0x000fe20000400000 */
[----:B------:R-:W-:Y:S02]  /*0cc0*/  SHF.L.U32 R15, R0, 0x17, RZ ;  /* 0x00000017000f7819 */ /* 0x000fe400000006ff */
[----:B------:R-:W0:Y:S03]  /*0cd0*/  MUFU.EX2 R19, R19 ;  /* 0x0000001300137308 */ /* 0x000e260000000800 */
[----:B-1----:R-:W-:Y:S01]  /*0ce0*/  FFMA R3, R15, R3, R16 ;  /* 0x000000030f037223 */ /* 0x002fe20000000010 */
[----:B--2---:R-:W-:-:S04]  /*0cf0*/  FMUL R12, R13, R12 ;  /* 0x0000000c0d0c7220 */ /* 0x004fc80000400000 */
[----:B------:R-:W-:-:S04]  /*0d00*/  FMUL R3, R3, R12 ;  /* 0x0000000c03037220 */ /* 0x000fc80000400000 */
[----:B0-----:R-:W-:-:S07]  /*0d10*/  FFMA R16, R2, R19, R3 ;  /* 0x0000001302107223 */ /* 0x001fce0000000003 */
.L_x_32:
[----:B------:R-:W-:Y:S05]  /*0d20*/  BSYNC.RECONVERGENT B1 ;  /* 0x0000000000017941 */ /* 0x000fea0003800200 */
.L_x_31:
[----:B------:R-:W-:Y:S05]  /*0d30*/  @P0 BRA `(.L_x_27) ;  /* 0x0000000000780947 */ /* 0x000fea0003800000 */
[----:B------:R-:W0:Y:S01]  /*0d40*/  LDCU.64 UR6, c[0x0][0x390] ;  /* 0x00007200ff0677ac */ /* 0x000e220008000a00 */
[----:B------:R-:W-:-:S04]  /*0d50*/  IADD3 R0, P0, PT, R11, R4, RZ ;  /* 0x000000040b007210 */ /* 0x000fc80007f1e0ff */
[----:B------:R-:W-:Y:S02]  /*0d60*/  LEA.HI.X.SX32 R3, R11, R8, 0x1, P0 ;  /* 0x000000080b037211 */ /* 0x000fe400000f0eff */
[----:B0-----:R-:W-:-:S04]  /*0d70*/  LEA R10, P0, R0, UR6, 0x1 ;  /* 0x00000006000a7c11 */ /* 0x001fc8000f8008ff */
[----:B------:R-:W-:-:S05]  /*0d80*/  LEA.HI.X R11, R0, UR7, R3, 0x1, P0 ;  /* 0x00000007000b7c11 */ /* 0x000fca00080f0c03 */
[----:B------:R-:W2:Y:S01]  /*0d90*/  LDG.E.U16 R10, desc[UR4][R10.64] ;  /* 0x000000040a0a7981 */ /* 0x000ea2000c1e1500 */
[----:B------:R-:W-:Y:S01]  /*0da0*/  HFMA2 R15, -RZ, RZ, 3.7421875, 0 ;  /* 0x437c0000ff0f7431 */ /* 0x000fe200000001ff */
[----:B------:R-:W-:Y:S01]  /*0db0*/  MOV R13, 0x3bbb989d ;  /* 0x3bbb989d000d7802 */ /* 0x000fe20000000f00 */
[----:B--2---:R-:W-:-:S05]  /*0dc0*/  IMAD.U32 R0, R10, 0x10000, RZ ;  /* 0x000100000a007824 */ /* 0x004fca00078e00ff */
[----:B------:R-:W-:-:S05]  /*0dd0*/  FMNMX R3, R14, R0, !PT ;  /* 0x000000000e037209 */ /* 0x000fca0007800000 */
[--C-:B------:R-:W-:Y:S01]  /*0de0*/  FADD R2, R14, -R3.reuse ;  /* 0x800000030e027221 */ /* 0x100fe20000000000 */
[----:B------:R-:W-:-:S03]  /*0df0*/  FADD R0, R0, -R3 ;  /* 0x8000000300007221 */ /* 0x000fc60000000000 */
[-C--:B------:R-:W-:Y:S01]  /*0e00*/  FFMA.SAT R12, R2, R13.reuse, 0.5 ;  /* 0x3f000000020c7423 */ /* 0x080fe2000000200d */
[----:B------:R-:W-:-:S03]  /*0e10*/  FFMA.SAT R14, R0, R13, 0.5 ;  /* 0x3f000000000e7423 */ /* 0x000fc6000000200d */
[-C--:B------:R-:W-:Y:S01]  /*0e20*/  FFMA.RM R12, R12, R15.reuse, 12582913 ;  /* 0x4b4000010c0c7423 */ /* 0x080fe2000000400f */
[----:B------:R-:W-:-:S03]  /*0e30*/  FFMA.RM R14, R14, R15, 12582913 ;  /* 0x4b4000010e0e7423 */ /* 0x000fc6000000400f */
[----:B------:R-:W-:Y:S01]  /*0e40*/  FADD R13, R12, -12583039 ;  /* 0xcb40007f0c0d7421 */ /* 0x000fe20000000000 */
[----:B------:R-:W-:Y:S01]  /*0e50*/  FADD R11, R14, -12583039 ;  /* 0xcb40007f0e0b7421 */ /* 0x000fe20000000000 */
[----:B------:R-:W-:Y:S02]  /*0e60*/  SHF.L.U32 R12, R12, 0x17, RZ ;  /* 0x000000170c0c7819 */ /* 0x000fe400000006ff */
[----:B------:R-:W-:Y:S01]  /*0e70*/  FFMA R13, R2, 1.4426950216293334961, -R13 ;  /* 0x3fb8aa3b020d7823 */ /* 0x000fe2000000080d */
[----:B------:R-:W-:-:S03]  /*0e80*/  FFMA R11, R0, 1.4426950216293334961, -R11 ;  /* 0x3fb8aa3b000b7823 */ /* 0x000fc6000000080b */
[----:B------:R-:W-:Y:S01]  /*0e90*/  FFMA R13, R2, 1.925963033500011079e-08, R13 ;  /* 0x32a57060020d7823 */ /* 0x000fe2000000000d */
[----:B------:R-:W-:Y:S01]  /*0ea0*/  FFMA R0, R0, 1.925963033500011079e-08, R11 ;  /* 0x32a5706000007823 */ /* 0x000fe2000000000b */
[----:B------:R-:W-:Y:S02]  /*0eb0*/  SHF.L.U32 R2, R14, 0x17, RZ ;  /* 0x000000170e027819 */ /* 0x000fe400000006ff */
[----:B------:R-:W-:Y:S02]  /*0ec0*/  MOV R14, R3 ;  /* 0x00000003000e7202 */ /* 0x000fe40000000f00 */
[----:B------:R-:W0:Y:S08]  /*0ed0*/  MUFU.EX2 R13, R13 ;  /* 0x0000000d000d7308 */ /* 0x000e300000000800 */
[----:B------:R-:W1:Y:S01]  /*0ee0*/  MUFU.EX2 R0, R0 ;  /* 0x0000000000007308 */ /* 0x000e620000000800 */
[----:B0-----:R-:W-:-:S04]  /*0ef0*/  FMUL R11, R12, R13 ;  /* 0x0000000d0c0b7220 */ /* 0x001fc80000400000 */
[----:B------:R-:W-:-:S04]  /*0f00*/  FMUL R11, R16, R11 ;  /* 0x0000000b100b7220 */ /* 0x000fc80000400000 */
[----:B-1----:R-:W-:-:S07]  /*0f10*/  FFMA R16, R2, R0, R11 ;  /* 0x0000000002107223 */ /* 0x002fce000000000b */
.L_x_27:
[----:B------:R-:W-:Y:S05]  /*0f20*/  BSYNC.RECONVERGENT B0 ;  /* 0x0000000000007941 */ /* 0x000fea0003800200 */
.L_x_26:
[----:B------:R-:W0:Y:S01]  /*0f30*/  SHFL.BFLY PT, R3, R14, 0x10, 0x1f ;  /* 0x0e001f000e037f89 */ /* 0x000e2200000e0000 */
[----:B------:R-:W-:Y:S01]  /*0f40*/  IMAD.MOV.U32 R13, RZ, RZ, 0x437c0000 ;  /* 0x437c0000ff0d7424 */ /* 0x000fe200078e00ff */
[----:B------:R-:W-:Y:S01]  /*0f50*/  BSSY.RECONVERGENT B0, `(.L_x_33) ;  /* 0x000002f000007945 */ /* 0x000fe20003800200 */
[----:B0-----:R-:W-:-:S04]  /*0f60*/  FSETP.GEU.AND P0, PT, R14, R3, PT ;  /* 0x000000030e00720b */ /* 0x001fc80003f0e000 */
[----:B------:R-:W-:-:S05]  /*0f70*/  FSEL R3, R3, R14, !P0 ;  /* 0x0000000e03037208 */ /* 0x000fca0004000000 */
[----:B------:R-:W0:Y:S02]  /*0f80*/  SHFL.BFLY PT, R0, R3, 0x8, 0x1f ;  /* 0x0d001f0003007f89 */ /* 0x000e2400000e0000 */
[----:B0-----:R-:W-:-:S04]  /*0f90*/  FSETP.GEU.AND P0, PT, R3, R0, PT ;  /* 0x000000000300720b */ /* 0x001fc80003f0e000 */
[----:B------:R-:W-:Y:S01]  /*0fa0*/  FSEL R0, R0, R3, !P0 ;  /* 0x0000000300007208 */ /* 0x000fe20004000000 */
[----:B------:R-:W-:-:S04]  /*0fb0*/  HFMA2 R3, -RZ, RZ, 0.96630859375, -0.0022525787353515625 ;  /* 0x3bbb989dff037431 */ /* 0x000fc800000001ff */
[----:B------:R-:W0:Y:S02]  /*0fc0*/  SHFL.BFLY PT, R11, R0, 0x4, 0x1f ;  /* 0x0c801f00000b7f89 */ /* 0x000e2400000e0000 */
[----:B0-----:R-:W-:-:S04]  /*0fd0*/  FSETP.GEU.AND P0, PT, R0, R11, PT ;  /* 0x0000000b0000720b */ /* 0x001fc80003f0e000 */
[----:B------:R-:W-:-:S05]  /*0fe0*/  FSEL R2, R11, R0, !P0 ;  /* 0x000000000b027208 */ /* 0x000fca0004000000 */
[----:B------:R-:W0:Y:S02]  /*0ff0*/  SHFL.BFLY PT, R11, R2, 0x2, 0x1f ;  /* 0x0c401f00020b7f89 */ /* 0x000e2400000e0000 */
[----:B0-----:R-:W-:-:S04]  /*1000*/  FSETP.GEU.AND P0, PT, R2, R11, PT ;  /* 0x0000000b0200720b */ /* 0x001fc80003f0e000 */
[----:B------:R-:W-:-:S05]  /*1010*/  FSEL R10, R11, R2, !P0 ;  /* 0x000000020b0a7208 */ /* 0x000fca0004000000 */
[----:B------:R-:W0:Y:S02]  /*1020*/  SHFL.BFLY PT, R11, R10, 0x1, 0x1f ;  /* 0x0c201f000a0b7f89 */ /* 0x000e2400000e0000 */
[----:B0-----:R-:W-:-:S04]  /*1030*/  FSETP.GEU.AND P0, PT, R10, R11, PT ;  /* 0x0000000b0a00720b */ /* 0x001fc80003f0e000 */
[----:B------:R-:W-:-:S05]  /*1040*/  FSEL R11, R11, R10, !P0 ;  /* 0x0000000a0b0b7208 */ /* 0x000fca0004000000 */
[----:B------:R-:W-:-:S04]  /*1050*/  FADD R14, -R11, R14 ;  /* 0x0000000e0b0e7221 */ /* 0x000fc80000000100 */
[----:B------:R-:W-:-:S04]  /*1060*/  FFMA.SAT R0, R14, R3, 0.5 ;  /* 0x3f0000000e007423 */ /* 0x000fc80000002003 */
[----:B------:R-:W-:-:S04]  /*1070*/  FFMA.RM R0, R0, R13, 12582913 ;  /* 0x4b40000100007423 */ /* 0x000fc8000000400d */
[C---:B------:R-:W-:Y:S01]  /*1080*/  FADD R3, R0.reuse, -12583039 ;  /* 0xcb40007f00037421 */ /* 0x040fe20000000000 */
[----:B------:R-:W-:-:S03]  /*1090*/  SHF.L.U32 R0, R0, 0x17, RZ ;  /* 0x0000001700007819 */ /* 0x000fc600000006ff */
[----:B------:R-:W-:-:S04]  /*10a0*/  FFMA R3, R14, 1.4426950216293334961, -R3 ;  /* 0x3fb8aa3b0e037823 */ /* 0x000fc80000000803 */
[----:B------:R-:W-:-:S06]  /*10b0*/  FFMA R3, R14, 1.925963033500011079e-08, R3 ;  /* 0x32a570600e037823 */ /* 0x000fcc0000000003 */
[----:B------:R-:W0:Y:S02]  /*10c0*/  MUFU.EX2 R3, R3 ;  /* 0x0000000300037308 */ /* 0x000e240000000800 */
[----:B0-----:R-:W-:-:S04]  /*10d0*/  FMUL R13, R0, R3 ;  /* 0x00000003000d7220 */ /* 0x001fc80000400000 */
[----:B------:R-:W-:-:S05]  /*10e0*/  FMUL R13, R13, R16 ;  /* 0x000000100d0d7220 */ /* 0x000fca0000400000 */
[----:B------:R-:W0:Y:S02]  /*10f0*/  SHFL.BFLY PT, R0, R13, 0x10, 0x1f ;  /* 0x0e001f000d007f89 */ /* 0x000e2400000e0000 */
[----:B0-----:R-:W-:-:S05]  /*1100*/  FADD R0, R13, R0 ;  /* 0x000000000d007221 */ /* 0x001fca0000000000 */
        /* <DEDUP_REMOVED lines=8> */
[----:B------:R-:W-:-:S04]  /*1190*/  IADD3 R3, PT, PT, R19, 0x1800000, RZ ;  /* 0x0180000013037810 */ /* 0x000fc80007ffe0ff */
[----:B------:R-:W-:-:S04]  /*11a0*/  LOP3.LUT R3, R3, 0x7f800000, RZ, 0xc0, !PT ;  /* 0x7f80000003037812 */ /* 0x000fc800078ec0ff */
[----:B------:R-:W-:-:S13]  /*11b0*/  ISETP.GT.U32.AND P0, PT, R3, 0x1ffffff, PT ;  /* 0x01ffffff0300780c */ /* 0x000fda0003f04070 */
[----:B------:R-:W-:Y:S05]  /*11c0*/  @P0 BRA `(.L_x_34) ;  /* 0x00000000000c0947 */ /* 0x000fea0003800000 */
[----:B------:R-:W-:-:S07]  /*11d0*/  MOV R10, 0x11f0 ;  /* 0x000011f0000a7802 */ /* 0x000fce0000000f00 */
[----:B------:R-:W-:Y:S05]  /*11e0*/  CALL.REL.NOINC `($__internal_2_$__cuda_sm20_rcp_rn_f32_slowpath) ;  /* 0x0000000c00747944 */ /* 0x000fea0003c00000 */
[----:B------:R-:W-:Y:S05]  /*11f0*/  BRA `(.L_x_35) ;  /* 0x0000000000107947 */ /* 0x000fea0003800000 */
.L_x_34:
[----:B------:R-:W0:Y:S02]  /*1200*/  MUFU.RCP R0, R19 ;  /* 0x0000001300007308 */ /* 0x000e240000001000 */
[----:B0-----:R-:W-:-:S04]  /*1210*/  FFMA R2, R19, R0, -1 ;  /* 0xbf80000013027423 */ /* 0x001fc80000000000 */
[----:B------:R-:W-:-:S04]  /*1220*/  FADD.FTZ R3, -R2, -RZ ;  /* 0x800000ff02037221 */ /* 0x000fc80000010100 */
[----:B------:R-:W-:-:S07]  /*1230*/  FFMA R0, R0, R3, R0 ;  /* 0x0000000300007223 */ /* 0x000fce0000000000 */
.L_x_35:
[----:B------:R-:W-:Y:S05]  /*1240*/  BSYNC.RECONVERGENT B0 ;  /* 0x0000000000007941 */ /* 0x000fea0003800200 */
.L_x_33:
[----:B------:R-:W0:Y:S01]  /*1250*/  LDCU.64 UR6, c[0x0][0x398] ;  /* 0x00007300ff0677ac */ /* 0x000e220008000a00 */
[----:B------:R-:W-:Y:S01]  /*1260*/  ISETP.NE.AND P0, PT, R9, RZ, PT ;  /* 0x000000ff0900720c */ /* 0x000fe20003f05270 */
[----:B------:R-:W-:Y:S01]  /*1270*/  BSSY.RECONVERGENT B0, `(.L_x_36) ;  /* 0x0000039000007945 */ /* 0x000fe20003800200 */
[----:B------:R-:W-:Y:S01]  /*1280*/  SHF.L.U32 R10, R7, 0x2, RZ ;  /* 0x00000002070a7819 */ /* 0x000fe200000006ff */
[----:B------:R-:W1:Y:S01]  /*1290*/  LDCU UR9, c[0x0][0x3a8] ;  /* 0x00007500ff0977ac */ /* 0x000e620008000800 */
[----:B------:R-:W-:Y:S02]  /*12a0*/  SHF.R.U32.HI R7, RZ, 0x1e, R7 ;  /* 0x0000001eff077819 */ /* 0x000fe40000011607 */
[----:B0-----:R-:W-:-:S04]  /*12b0*/  IADD3 R2, P1, PT, R10, UR6, RZ ;  /* 0x000000060a027c10 */ /* 0x001fc8000ff3e0ff */
[----:B------:R-:W-:-:S03]  /*12c0*/  IADD3.X R3, PT, PT, R7, UR7, RZ, P1, !PT ;  /* 0x0000000707037c10 */ /* 0x000fc60008ffe4ff */
[----:B-1----:R-:W-:Y:S06]  /*12d0*/  @P0 BRA `(.L_x_37) ;  /* 0x0000000000c80947 */ /* 0x002fec0003800000 */
[----:B------:R-:W2:Y:S01]  /*12e0*/  LDG.E R13, desc[UR4][R2.64] ;  /* 0x00000004020d7981 */ /* 0x000ea2000c1e1900 */
[----:B------:R-:W0:Y:S01]  /*12f0*/  LDCU.64 UR6, c[0x0][0x390] ;  /* 0x00007200ff0677ac */ /* 0x000e220008000a00 */
[----:B--2---:R-:W-:-:S04]  /*1300*/  IADD3 R14, P0, PT, R13, R4, RZ ;  /* 0x000000040d0e7210 */ /* 0x004fc80007f1e0ff */
[----:B------:R-:W-:Y:S02]  /*1310*/  LEA.HI.X.SX32 R13, R13, R8, 0x1, P0 ;  /* 0x000000080d0d7211 */ /* 0x000fe400000f0eff */
[----:B0-----:R-:W-:-:S04]  /*1320*/  LEA R12, P0, R14, UR6, 0x1 ;  /* 0x000000060e0c7c11 */ /* 0x001fc8000f8008ff */
[----:B------:R-:W-:Y:S01]  /*1330*/  LEA.HI.X R13, R14, UR7, R13, 0x1, P0 ;  /* 0x000000070e0d7c11 */ /* 0x000fe200080f0c0d */
[----:B------:R-:W-:Y:S01]  /*1340*/  HFMA2 R16, -RZ, RZ, 3.7421875, 0 ;  /* 0x437c0000ff107431 */ /* 0x000fe200000001ff */
[----:B------:R-:W-:Y:S01]  /*1350*/  MOV R15, 0x3bbb989d ;  /* 0x3bbb989d000f7802 */ /* 0x000fe20000000f00 */
[----:B------:R-:W0:Y:S02]  /*1360*/  LDCU.64 UR6, c[0x0][0x388] ;  /* 0x00007100ff0677ac */ /* 0x000e240008000a00 */
[----:B------:R-:W2:Y:S01]  /*1370*/  LDG.E.U16 R12, desc[UR4][R12.64] ;  /* 0x000000040c0c7981 */ /* 0x000ea2000c1e1500 */
[----:B------:R-:W-:Y:S02]  /*1380*/  MOV R19, 0x3e055027 ;  /* 0x3e05502700137802 */ /* 0x000fe40000000f00 */
[----:B--2---:R-:W-:-:S05]  /*1390*/  SHF.L.U32 R14, R12, 0x10, RZ ;  /* 0x000000100c0e7819 */ /* 0x004fca00000006ff */
[----:B------:R-:W-:-:S04]  /*13a0*/  FADD R14, -R11, R14 ;  /* 0x0000000e0b0e7221 */ /* 0x000fc80000000100 */
[----:B------:R-:W-:-:S04]  /*13b0*/  FFMA.SAT R15, R14, R15, 0.5 ;  /* 0x3f0000000e0f7423 */ /* 0x000fc8000000200f */
[----:B------:R-:W-:-:S04]  /*13c0*/  FFMA.RM R15, R15, R16, 12582913 ;  /* 0x4b4000010f0f7423 */ /* 0x000fc80000004010 */
[C---:B------:R-:W-:Y:S01]  /*13d0*/  FADD R17, R15.reuse, -12583039 ;  /* 0xcb40007f0f117421 */ /* 0x040fe20000000000 */
[----:B------:R-:W-:-:S03]  /*13e0*/  IMAD.SHL.U32 R15, R15, 0x800000, RZ ;  /* 0x008000000f0f7824 */ /* 0x000fc600078e00ff */
[----:B------:R-:W-:-:S04]  /*13f0*/  FFMA R17, R14, 1.4426950216293334961, -R17 ;  /* 0x3fb8aa3b0e117823 */ /* 0x000fc80000000811 */
[----:B------:R-:W-:-:S04]  /*1400*/  FFMA R17, R14, 1.925963033500011079e-08, R17 ;  /* 0x32a570600e117823 */ /* 0x000fc80000000011 */
[----:B------:R-:W1:Y:S02]  /*1410*/  MUFU.EX2 R14, R17 ;  /* 0x00000011000e7308 */ /* 0x000e640000000800 */
[----:B-1----:R-:W-:-:S04]  /*1420*/  FMUL R15, R15, R14 ;  /* 0x0000000e0f0f7220 */ /* 0x002fc80000400000 */
[----:B------:R-:W-:-:S05]  /*1430*/  FMUL R12, R15, R0 ;  /* 0x000000000f0c7220 */ /* 0x000fca0000400000 */
[----:B------:R-:W-:-:S13]  /*1440*/  FSETP.GEU.AND P0, PT, R12, 1.175494350822287508e-38, PT ;  /* 0x008000000c00780b */ /* 0x000fda0003f0e000 */
[----:B------:R-:W-:-:S05]  /*1450*/  @!P0 FMUL R12, R12, 8388608 ;  /* 0x4b0000000c0c8820 */ /* 0x000fca0000400000 */
[----:B------:R-:W-:-:S04]  /*1460*/  IADD3 R13, PT, PT, R12, -0x3f2aaaab, RZ ;  /* 0xc0d555550c0d7810 */ /* 0x000fc80007ffe0ff */
[----:B------:R-:W-:-:S04]  /*1470*/  LOP3.LUT R15, R13, 0xff800000, RZ, 0xc0, !PT ;  /* 0xff8000000d0f7812 */ /* 0x000fc800078ec0ff */
[-C--:B------:R-:W-:Y:S02]  /*1480*/  IADD3 R13, PT, PT, R12, -R15.reuse, RZ ;  /* 0x8000000f0c0d7210 */ /* 0x080fe40007ffe0ff */
[----:B------:R-:W-:Y:S02]  /*1490*/  I2FP.F32.S32 R14, R15 ;  /* 0x0000000f000e7245 */ /* 0x000fe40000201400 */
[----:B------:R-:W-:Y:S01]  /*14a0*/  MOV R15, 0x7f800000 ;  /* 0x7f800000000f7802 */ /* 0x000fe20000000f00 */
[----:B------:R-:W-:-:S04]  /*14b0*/  FADD R16, R13, -1 ;  /* 0xbf8000000d107421 */ /* 0x000fc80000000000 */
[----:B------:R-:W-:-:S04]  /*14c0*/  FFMA R13, R16, -R19, 0.14084610342979431152 ;  /* 0x3e1039f6100d7423 */ /* 0x000fc80000000813 */
[----:B------:R-:W-:-:S04]  /*14d0*/  FFMA R13, R16, R13, -0.12148627638816833496 ;  /* 0xbdf8cdcc100d7423 */ /* 0x000fc8000000000d */
[----:B------:R-:W-:-:S04]  /*14e0*/  FFMA R13, R16, R13, 0.13980610668659210205 ;  /* 0x3e0f2955100d7423 */ /* 0x000fc8000000000d */
[----:B------:R-:W-:-:S04]  /*14f0*/  FFMA R13, R16, R13, -0.16684235632419586182 ;  /* 0xbe2ad8b9100d7423 */ /* 0x000fc8000000000d */
[----:B------:R-:W-:-:S04]  /*1500*/  FFMA R13, R16, R13, 0.20012299716472625732 ;  /* 0x3e4ced0b100d7423 */ /* 0x000fc8000000000d */
[----:B------:R-:W-:-:S04]  /*1510*/  FFMA R13, R16, R13, -0.24999669194221496582 ;  /* 0xbe7fff22100d7423 */ /* 0x000fc8000000000d */
[----:B------:R-:W-:-:S04]  /*1520*/  FFMA R13, R16, R13, 0.33333182334899902344 ;  /* 0x3eaaaa78100d7423 */ /* 0x000fc8000000000d */
[----:B------:R-:W-:Y:S01]  /*1530*/  FFMA R17, R16, R13, -0.5 ;  /* 0xbf00000010117423 */ /* 0x000fe2000000000d */
[----:B------:R-:W-:Y:S02]  /*1540*/  FSEL R13, RZ, -23, P0 ;  /* 0xc1b80000ff0d7808 */ /* 0x000fe40000000000 */
[----:B------:R-:W-:Y:S01]  /*1550*/  ISETP.GT.U32.AND P0, PT, R12, 0x7f7fffff, PT ;  /* 0x7f7fffff0c00780c */ /* 0x000fe20003f04070 */
[----:B------:R-:W-:Y:S02]  /*1560*/  FMUL R17, R16, R17 ;  /* 0x0000001110117220 */ /* 0x000fe40000400000 */
[----:B------:R-:W-:Y:S01]  /*1570*/  FFMA R13, R14, 1.1920928955078125e-07, R13 ;  /* 0x340000000e0d7823 */ /* 0x000fe2000000000d */
[----:B0-----:R-:W-:Y:S01]  /*1580*/  IADD3 R14, P1, PT, R10, UR6, RZ ;  /* 0x000000060a0e7c10 */ /* 0x001fe2000ff3e0ff */
[----:B------:R-:W-:-:S04]  /*1590*/  FFMA R16, R16, R17, R16 ;  /* 0x0000001110107223 */ /* 0x000fc80000000010 */
[----:B------:R-:W-:-:S04]  /*15a0*/  FFMA R13, R13, 0.69314718246459960938, R16 ;  /* 0x3f3172180d0d7823 */ /* 0x000fc80000000010 */
[C---:B------:R-:W-:Y:S01]  /*15b0*/  @P0 FFMA R13, R12.reuse, R15, +INF ;  /* 0x7f8000000c0d0423 */ /* 0x040fe2000000000f */
[----:B------:R-:W-:Y:S02]  /*15c0*/  FSETP.NEU.AND P0, PT, R12, RZ, PT ;  /* 0x000000ff0c00720b */ /* 0x000fe40003f0d000 */
[----:B------:R-:W-:Y:S02]  /*15d0*/  IADD3.X R15, PT, PT, R7, UR7, RZ, P1, !PT ;  /* 0x00000007070f7c10 */ /* 0x000fe40008ffe4ff */
[----:B------:R-:W-:-:S05]  /*15e0*/  FSEL R13, -R13, +INF , P0 ;  /* 0x7f8000000d0d7808 */ /* 0x000fca0000000100 */
[----:B------:R0:W-:Y:S04]  /*15f0*/  STG.E desc[UR4][R14.64], R13 ;  /* 0x0000000d0e007986 */ /* 0x0001e8000c101904 */
.L_x_37:
[----:B------:R-:W-:Y:S05]  /*1600*/  BSYNC.RECONVERGENT B0 ;  /* 0x0000000000007941 */ /* 0x000fea0003800200 */
.L_x_36:
[----:B------:R-:W1:Y:S01]  /*1610*/  LDCU UR6, c[0x0][0x3b0] ;  /* 0x00007600ff0677ac */ /* 0x000e620008000800 */
[----:B------:R-:W-:-:S04]  /*1620*/  ISETP.GE.AND P0, PT, R9, UR9, PT ;  /* 0x0000000909007c0c */ /* 0x000fc8000bf06270 */
[----:B-1----:R-:W-:-:S13]  /*1630*/  ISETP.EQ.OR P0, PT, RZ, UR6, P0 ;  /* 0x00000006ff007c0c */ /* 0x002fda0008702670 */
[----:B------:R-:W-:Y:S05]  /*1640*/  @P0 EXIT ;  /* 0x000000000000094d */ /* 0x000fea0003800000 */
[----:B------:R-:W-:Y:S01]  /*1650*/  LOP3.LUT R7, RZ, R9, RZ, 0x33, !PT ;  /* 0x00000009ff077212 */ /* 0x000fe200078e33ff */
[----:B------:R-:W1:Y:S01]  /*1660*/  LDCU UR14, c[0x0][0x3a0] ;  /* 0x00007400ff0e77ac */ /* 0x000e620008000800 */
[----:B------:R-:W-:Y:S02]  /*1670*/  BSSY.RECONVERGENT B0, `(.L_x_38) ;  /* 0x0000037000007945 */ /* 0x000fe40003800200 */
[----:B------:R-:W-:Y:S01]  /*1680*/  IADD3 R7, PT, PT, R7, UR9, RZ ;  /* 0x0000000907077c10 */ /* 0x000fe2000fffe0ff */
[----:B------:R-:W2:Y:S03]  /*1690*/  LDCU.64 UR12, c[0x0][0x390] ;  /* 0x00007200ff0c77ac */ /* 0x000ea60008000a00 */
[C---:B------:R-:W-:Y:S01]  /*16a0*/  LOP3.LUT R10, R7.reuse, 0x60, RZ, 0xc0, !PT ;  /* 0x00000060070a7812 */ /* 0x040fe200078ec0ff */
[----:B------:R-:W3:Y:S01]  /*16b0*/  LDCU.64 UR16, c[0x0][0x380] ;  /* 0x00007000ff1077ac */ /* 0x000ee20008000a00 */
[----:B------:R-:W-:-:S02]  /*16c0*/  ISETP.GE.U32.AND P0, PT, R7, 0x60, PT ;  /* 0x000000600700780c */ /* 0x000fc40003f06070 */
[----:B------:R-:W-:Y:S01]  /*16d0*/  ISETP.NE.AND P1, PT, R10, 0x60, PT ;  /* 0x000000600a00780c */ /* 0x000fe20003f25270 */
[----:B------:R-:W4:-:S12]  /*16e0*/  LDCU UR8, c[0x0][0x3a0] ;  /* 0x00007400ff0877ac */ /* 0x000f180008000800 */
[----:B-12---:R-:W-:Y:S05]  /*16f0*/  @!P1 BRA `(.L_x_39) ;  /* 0x0000000000b89947 */ /* 0x006fea0003800000 */
[----:B------:R-:W1:Y:S01]  /*1700*/  LDCU.64 UR6, c[0x0][0x380] ;  /* 0x00007000ff0677ac */ /* 0x000e620008000a00 */
[----:B0-----:R-:W-:Y:S02]  /*1710*/  LOP3.LUT R13, R6, 0x1f, RZ, 0xc0, !PT ;  /* 0x0000001f060d7812 */ /* 0x001fe400078ec0ff */
[----:B------:R-:W-:Y:S01]  /*1720*/  LEA.HI R6, R7, 0x1, RZ, 0x1b ;  /* 0x0000000107067811 */ /* 0x000fe200078fd8ff */
[----:B------:R-:W0:Y:S01]  /*1730*/  LDCU.64 UR10, c[0x0][0x390] ;  /* 0x00007200ff0a77ac */ /* 0x000e220008000a00 */
[----:B------:R-:W-:Y:S02]  /*1740*/  IADD3 R13, P1, PT, R13, R4, RZ ;  /* 0x000000040d0d7210 */ /* 0x000fe40007f3e0ff */
[----:B------:R-:W-:Y:S02]  /*1750*/  LOP3.LUT R12, R6, 0x3, RZ, 0xc0, !PT ;  /* 0x00000003060c7812 */ /* 0x000fe400078ec0ff */
[----:B------:R-:W-:Y:S01]  /*1760*/  SHF.L.U32 R7, R13, 0x1, RZ ;  /* 0x000000010d077819 */ /* 0x000fe200000006ff */
[----:B------:R-:W-:Y:S01]  /*1770*/  IMAD.X R14, RZ, RZ, R8, P1 ;  /* 0x000000ffff0e7224 */ /* 0x000fe200008e0608 */
[----:B------:R-:W-:-:S04]  /*1780*/  IADD3 R12, PT, PT, -R12, RZ, RZ ;  /* 0x000000ff0c0c7210 */ /* 0x000fc80007ffe1ff */
[----:B------:R-:W-:Y:S02]  /*1790*/  SHF.L.U64.HI R13, R13, 0x1, R14 ;  /* 0x000000010d0d7819 */ /* 0x000fe4000001020e */
[C---:B-1----:R-:W-:Y:S02]  /*17a0*/  IADD3 R10, P1, PT, R7.reuse, UR6, RZ ;  /* 0x00000006070a7c10 */ /* 0x042fe4000ff3e0ff */
[----:B0-----:R-:W-:Y:S02]  /*17b0*/  IADD3 R6, P2, PT, R7, UR10, RZ ;  /* 0x0000000a07067c10 */ /* 0x001fe4000ff5e0ff */
[C---:B------:R-:W-:Y:S02]  /*17c0*/  IADD3.X R7, PT, PT, R13.reuse, UR7, RZ, P1, !PT ;  /* 0x000000070d077c10 */ /* 0x040fe40008ffe4ff */
[----:B------:R-:W-:-:S09]  /*17d0*/  IADD3.X R13, PT, PT, R13, UR11, RZ, P2, !PT ;  /* 0x0000000b0d0d7c10 */ /* 0x000fd200097fe4ff */
.L_x_40:
[----:B------:R-:W-:Y:S01]  /*17e0*/  MOV R14, R6 ;  /* 0x00000006000e7202 */ /* 0x000fe20000000f00 */
[----:B------:R-:W2:Y:S01]  /*17f0*/  LDG.E R18, desc[UR4][R2.64] ;  /* 0x0000000402127981 */ /* 0x000ea2000c1e1900 */
[----:B------:R-:W-:-:S05]  /*1800*/  MOV R15, R13 ;  /* 0x0000000d000f7202 */ /* 0x000fca0000000f00 */
[----:B------:R0:W5:Y:S01]  /*1810*/  LDG.E.U16 R14, desc[UR4][R14.64] ;  /* 0x000000040e0e7981 */ /* 0x000162000c1e1500 */
[----:B------:R-:W-:Y:S01]  /*1820*/  HFMA2 R17, -RZ, RZ, 0.96630859375, -0.0022525787353515625 ;  /* 0x3bbb989dff117431 */ /* 0x000fe200000001ff */
[----:B------:R-:W-:Y:S02]  /*1830*/  MOV R20, 0x437c0000 ;  /* 0x437c000000147802 */ /* 0x000fe40000000f00 */
[----:B------:R-:W-:Y:S02]  /*1840*/  IADD3 R12, PT, PT, R12, 0x1, RZ ;  /* 0x000000010c0c7810 */ /* 0x000fe40007ffe0ff */
[----:B0-----:R-:W-:Y:S02]  /*1850*/  MOV R15, R7 ;  /* 0x00000007000f7202 */ /* 0x001fe40000000f00 */
[----:B------:R-:W-:-:S04]  /*1860*/  IADD3 R6, P3, PT, R6, 0x40, RZ ;  /* 0x0000004006067810 */ /* 0x000fc80007f7e0ff */
[----:B------:R-:W-:Y:S02]  /*1870*/  IADD3.X R13, PT, PT, RZ, R13, RZ, P3, !PT ;  /* 0x0000000dff0d7210 */ /* 0x000fe40001ffe4ff */
[----:B-----5:R-:W-:-:S05]  /*1880*/  SHF.L.U32 R16, R14, 0x10, RZ ;  /* 0x000000100e107819 */ /* 0x020fca00000006ff */
[----:B------:R-:W-:-:S04]  /*1890*/  FADD R16, -R11, R16 ;  /* 0x000000100b107221 */ /* 0x000fc80000000100 */
[----:B------:R-:W-:-:S04]  /*18a0*/  FFMA.SAT R17, R16, R17, 0.5 ;  /* 0x3f00000010117423 */ /* 0x000fc80000002011 */
[----:B------:R-:W-:-:S04]  /*18b0*/  FFMA.RM R17, R17, R20, 12582913 ;  /* 0x4b40000111117423 */ /* 0x000fc80000004014 */
[----:B------:R-:W-:-:S04]  /*18c0*/  FADD R19, R17, -12583039 ;  /* 0xcb40007f11137421 */ /* 0x000fc80000000000 */
[----:B------:R-:W-:-:S04]  /*18d0*/  FFMA R19, R16, 1.4426950216293334961, -R19 ;  /* 0x3fb8aa3b10137823 */ /* 0x000fc80000000813 */
[----:B------:R-:W-:-:S04]  /*18e0*/  FFMA R19, R16, 1.925963033500011079e-08, R19 ;  /* 0x32a5706010137823 */ /* 0x000fc80000000013 */
[----:B------:R-:W0:Y:S01]  /*18f0*/  MUFU.EX2 R14, R19 ;  /* 0x00000013000e7308 */ /* 0x000e220000000800 */
[----:B--2---:R-:W-:Y:S01]  /*1900*/  ISETP.NE.AND P1, PT, R9, R18, PT ;  /* 0x000000120900720c */ /* 0x004fe20003f25270 */
[----:B------:R-:W-:-:S03]  /*1910*/  IMAD.SHL.U32 R17, R17, 0x800000, RZ ;  /* 0x0080000011117824 */ /* 0x000fc600078e00ff */
[----:B------:R-:W-:Y:S01]  /*1920*/  FSEL R16, RZ, 1, P1 ;  /* 0x3f800000ff107808 */ /* 0x000fe20000800000 */
[----:B0-----:R-:W-:-:S04]  /*1930*/  FMUL R17, R17, R14 ;  /* 0x0000000e11117220 */ /* 0x001fc80000400000 */
[----:B------:R-:W-:-:S04]  /*1940*/  FFMA R16, R17, R0, -R16 ;  /* 0x0000000011107223 */ /* 0x000fc80000000810 */
[----:B----4-:R-:W-:Y:S01]  /*1950*/  FMUL R16, R16, UR8 ;  /* 0x0000000810107c20 */ /* 0x010fe20008400000 */
[----:B------:R-:W-:-:S04]  /*1960*/  MOV R14, R10 ;  /* 0x0000000a000e7202 */ /* 0x000fc80000000f00 */
[----:B------:R-:W-:-:S05]  /*1970*/  F2FP.BF16.F32.PACK_AB R16, RZ, R16 ;  /* 0x00000010ff10723e */ /* 0x000fca00000010ff */
[----:B------:R1:W-:Y:S01]  /*1980*/  STG.E.U16 desc[UR4][R14.64], R16 ;  /* 0x000000100e007986 */ /* 0x0003e2000c101504 */
[----:B------:R-:W-:Y:S02]  /*1990*/  ISETP.NE.AND P1, PT, R12, RZ, PT ;  /* 0x000000ff0c00720c */ /* 0x000fe40003f25270 */
[----:B------:R-:W-:Y:S02]  /*19a0*/  IADD3 R10, P2, PT, R10, 0x40, RZ ;  /* 0x000000400a0a7810 */ /* 0x000fe40007f5e0ff */
[----:B------:R-:W-:Y:S02]  /*19b0*/  IADD3 R9, PT, PT, R9, 0x20, RZ ;  /* 0x0000002009097810 */ /* 0x000fe40007ffe0ff */
[----:B------:R-:W-:-:S07]  /*19c0*/  IADD3.X R7, PT, PT, RZ, R7, RZ, P2, !PT ;  /* 0x00000007ff077210 */ /* 0x000fce00017fe4ff */
[----:B-1----:R-:W-:Y:S05]  /*19d0*/  @P1 BRA `(.L_x_40) ;  /* 0xfffffffc00801947 */ /* 0x002fea000383ffff */
.L_x_39:
[----:B---34-:R-:W-:Y:S05]  /*19e0*/  BSYNC.RECONVERGENT B0 ;  /* 0x0000000000007941 */ /* 0x018fea0003800200 */
.L_x_38:
[----:B------:R-:W-:Y:S05]  /*19f0*/  @!P0 EXIT ;  /* 0x000000000000894d */ /* 0x000fea0003800000 */
.L_x_41:
[C---:B------:R-:W-:Y:S01]  /*1a00*/  IADD3 R10, P0, PT, R9.reuse, R4, RZ ;  /* 0x00000004090a7210 */ /* 0x040fe20007f1e0ff */
[----:B------:R-:W2:Y:S03]  /*1a10*/  LDG.E R20, desc[UR4][R2.64] ;  /* 0x0000000402147981 */ /* 0x000ea6000c1e1900 */
[----:B------:R-:W-:Y:S01]  /*1a20*/  LEA.HI.X.SX32 R7, R9, R8, 0x1, P0 ;  /* 0x0000000809077211 */ /* 0x000fe200000f0eff */
[----:B0-----:R-:W-:-:S03]  /*1a30*/  IMAD.SHL.U32 R14, R10, 0x2, RZ ;  /* 0x000000020a0e7824 */ /* 0x001fc600078e00ff */
[----:B------:R-:W-:Y:S02]  /*1a40*/  SHF.L.U64.HI R10, R10, 0x1, R7 ;  /* 0x000000010a0a7819 */ /* 0x000fe40000010207 */
[----:B------:R-:W-:-:S04]  /*1a50*/  IADD3 R6, P0, PT, R14, UR12, RZ ;  /* 0x0000000c0e067c10 */ /* 0x000fc8000ff1e0ff */
[----:B------:R-:W-:-:S05]  /*1a60*/  IADD3.X R7, PT, PT, R10, UR13, RZ, P0, !PT ;  /* 0x0000000d0a077c10 */ /* 0x000fca00087fe4ff */
[----:B------:R-:W3:Y:S01]  /*1a70*/  LDG.E.U16 R12, desc[UR4][R6.64] ;  /* 0x00000004060c7981 */ /* 0x000ee2000c1e1500 */
[----:B------:R-:W-:Y:S02]  /*1a80*/  MOV R13, 0x437c0000 ;  /* 0x437c0000000d7802 */ /* 0x000fe40000000f00 */
[----:B---3--:R-:W-:Y:S01]  /*1a90*/  SHF.L.U32 R16, R12, 0x10, RZ ;  /* 0x000000100c107819 */ /* 0x008fe200000006ff */
[----:B------:R-:W-:-:S04]  /*1aa0*/  HFMA2 R12, -RZ, RZ, 0.96630859375, -0.0022525787353515625 ;  /* 0x3bbb989dff0c7431 */ /* 0x000fc800000001ff */
[----:B------:R-:W-:-:S04]  /*1ab0*/  FADD R15, -R11, R16 ;  /* 0x000000100b0f7221 */ /* 0x000fc80000000100 */
[----:B------:R-:W-:-:S04]  /*1ac0*/  FFMA.SAT R16, R15, R12, 0.5 ;  /* 0x3f0000000f107423 */ /* 0x000fc8000000200c */
[----:B------:R-:W-:-:S04]  /*1ad0*/  FFMA.RM R16, R16, R13, 12582913 ;  /* 0x4b40000110107423 */ /* 0x000fc8000000400d */
[----:B------:R-:W-:-:S04]  /*1ae0*/  FADD R18, R16, -12583039 ;  /* 0xcb40007f10127421 */ /* 0x000fc80000000000 */
[----:B------:R-:W-:-:S04]  /*1af0*/  FFMA R18, R15, 1.4426950216293334961, -R18 ;  /* 0x3fb8aa3b0f127823 */ /* 0x000fc80000000812 */
[----:B------:R-:W-:-:S04]  /*1b00*/  FFMA R18, R15, 1.925963033500011079e-08, R18 ;  /* 0x32a570600f127823 */ /* 0x000fc80000000012 */
[----:B------:R-:W0:Y:S01]  /*1b10*/  MUFU.EX2 R15, R18 ;  /* 0x00000012000f7308 */ /* 0x000e220000000800 */
[----:B--2---:R-:W-:Y:S02]  /*1b20*/  ISETP.NE.AND P0, PT, R9, R20, PT ;  /* 0x000000140900720c */ /* 0x004fe40003f05270 */
[----:B------:R-:W-:Y:S02]  /*1b30*/  SHF.L.U32 R16, R16, 0x17, RZ ;  /* 0x0000001710107819 */ /* 0x000fe400000006ff */
[----:B------:R-:W-:-:S03]  /*1b40*/  FSEL R20, RZ, 1, P0 ;  /* 0x3f800000ff147808 */ /* 0x000fc60000000000 */
[----:B0-----:R-:W-:-:S04]  /*1b50*/  FMUL R15, R16, R15 ;  /* 0x0000000f100f7220 */ /* 0x001fc80000400000 */
[----:B------:R-:W-:-:S04]  /*1b60*/  FFMA R15, R15, R0, -R20 ;  /* 0x000000000f0f7223 */ /* 0x000fc80000000814 */
[----:B------:R-:W-:Y:S01]  /*1b70*/  FMUL R15, R15, UR14 ;  /* 0x0000000e0f0f7c20 */ /* 0x000fe20008400000 */
[----:B------:R-:W-:-:S04]  /*1b80*/  IADD3 R14, P0, PT, R14, UR16, RZ ;  /* 0x000000100e0e7c10 */ /* 0x000fc8000ff1e0ff */
[----:B------:R-:W-:Y:S02]  /*1b90*/  F2FP.BF16.F32.PACK_AB R16, RZ, R15 ;  /* 0x0000000fff10723e */ /* 0x000fe400000010ff */
[----:B------:R-:W-:Y:S02]  /*1ba0*/  IADD3.X R15, PT, PT, R10, UR17, RZ, P0, !PT ;  /* 0x000000110a0f7c10 */ /* 0x000fe400087fe4ff */
[----:B------:R-:W-:-:S05]  /*1bb0*/  PRMT R19, R16, 0x7610, R19 ;  /* 0x0000761010137816 */ /* 0x000fca0000000013 */
[----:B------:R0:W-:Y:S04]  /*1bc0*/  STG.E.U16 desc[UR4][R14.64], R19 ;  /* 0x000000130e007986 */ /* 0x0001e8000c101504 */
[----:B------:R-:W2:Y:S04]  /*1bd0*/  LDG.E.U16 R10, desc[UR4][R6.64+0x40] ;  /* 0x00004004060a7981 */ /* 0x000ea8000c1e1500 */
[----:B------:R-:W3:Y:S01]  /*1be0*/  LDG.E R18, desc[UR4][R2.64] ;  /* 0x0000000402127981 */ /* 0x000ee2000c1e1900 */
[----:B0-----:R-:W-:Y:S02]  /*1bf0*/  IADD3 R19, PT, PT, R9, 0x20, RZ ;  /* 0x0000002009137810 */ /* 0x001fe40007ffe0ff */
[----:B--2---:R-:W-:-:S05]  /*1c00*/  SHF.L.U32 R10, R10, 0x10, RZ ;  /* 0x000000100a0a7819 */ /* 0x004fca00000006ff */
[----:B------:R-:W-:-:S04]  /*1c10*/  FADD R17, -R11, R10 ;  /* 0x0000000a0b117221 */ /* 0x000fc80000000100 */
[----:B------:R-:W-:-:S04]  /*1c20*/  FFMA.SAT R10, R17, R12, 0.5 ;  /* 0x3f000000110a7423 */ /* 0x000fc8000000200c */
[----:B------:R-:W-:-:S04]  /*1c30*/  FFMA.RM R10, R10, R13, 12582913 ;  /* 0x4b4000010a0a7423 */ /* 0x000fc8000000400d */
[----:B------:R-:W-:-:S04]  /*1c40*/  FADD R16, R10, -12583039 ;  /* 0xcb40007f0a107421 */ /* 0x000fc80000000000 */
[----:B------:R-:W-:-:S04]  /*1c50*/  FFMA R16, R17, 1.4426950216293334961, -R16 ;  /* 0x3fb8aa3b11107823 */ /* 0x000fc80000000810 */
[----:B------:R-:W-:-:S04]  /*1c60*/  FFMA R16, R17, 1.925963033500011079e-08, R16 ;  /* 0x32a5706011107823 */ /* 0x000fc80000000010 */
[----:B------:R-:W0:Y:S01]  /*1c70*/  MUFU.EX2 R17, R16 ;  /* 0x0000001000117308 */ /* 0x000e220000000800 */
[----:B---3--:R-:W-:Y:S01]  /*1c80*/  ISETP.NE.AND P0, PT, R19, R18, PT ;  /* 0x000000121300720c */ /* 0x008fe20003f05270 */
[----:B------:R-:W-:-:S03]  /*1c90*/  IMAD.SHL.U32 R10, R10, 0x800000, RZ ;  /* 0x008000000a0a7824 */ /* 0x000fc600078e00ff */
[----:B------:R-:W-:Y:S01]  /*1ca0*/  FSEL R18, RZ, 1, P0 ;  /* 0x3f800000ff127808 */ /* 0x000fe20000000000 */
[----:B0-----:R-:W-:-:S04]  /*1cb0*/  FMUL R17, R10, R17 ;  /* 0x000000110a117220 */ /* 0x001fc80000400000 */
[----:B------:R-:W-:-:S04]  /*1cc0*/  FFMA R17, R17, R0, -R18 ;  /* 0x0000000011117223 */ /* 0x000fc80000000812 */
[----:B------:R-:W-:-:S05]  /*1cd0*/  FMUL R17, R17, UR14 ;  /* 0x0000000e11117c20 */ /* 0x000fca0008400000 */
[----:B------:R-:W-:-:S04]  /*1ce0*/  F2FP.BF16.F32.PACK_AB R17, RZ, R17 ;  /* 0x00000011ff11723e */ /* 0x000fc800000010ff */
        /* <DEDUP_REMOVED lines=13> */
[----:B---3--:R-:W-:Y:S02]  /*1dc0*/  ISETP.NE.AND P0, PT, R19, R18, PT ;  /* 0x000000121300720c */ /* 0x008fe40003f05270 */
[----:B------:R-:W-:Y:S02]  /*1dd0*/  SHF.L.U32 R10, R10, 0x17, RZ ;  /* 0x000000170a0a7819 */ /* 0x000fe400000006ff */
[----:B------:R-:W-:-:S03]  /*1de0*/  FSEL R18, RZ, 1, P0 ;  /* 0x3f800000ff127808 */ /* 0x000fc60000000000 */
        /* <DEDUP_REMOVED lines=16> */
[----:B------:R-:W-:Y:S02]  /*1ef0*/  IADD3 R17, PT, PT, R9, 0x60, RZ ;  /* 0x0000006009117810 */ /* 0x000fe40007ffe0ff */
[----:B------:R-:W-:Y:S02]  /*1f00*/  SHF.L.U32 R12, R12, 0x17, RZ ;  /* 0x000000170c0c7819 */ /* 0x000fe400000006ff */
[----:B---3--:R-:W-:-:S04]  /*1f10*/  ISETP.NE.AND P0, PT, R17, R16, PT ;  /* 0x000000101100720c */ /* 0x008fc80003f05270 */
[----:B------:R-:W-:Y:S01]  /*1f20*/  FSEL R6, RZ, 1, P0 ;  /* 0x3f800000ff067808 */ /* 0x000fe20000000000 */
[----:B0-----:R-:W-:-:S04]  /*1f30*/  FMUL R13, R12, R13 ;  /* 0x0000000d0c0d7220 */ /* 0x001fc80000400000 */
[----:B------:R-:W-:-:S04]  /*1f40*/  FFMA R6, R13, R0, -R6 ;  /* 0x000000000d067223 */ /* 0x000fc80000000806 */
[----:B------:R-:W-:-:S05]  /*1f50*/  FMUL R6, R6, UR14 ;  /* 0x0000000e06067c20 */ /* 0x000fca0008400000 */
[----:B------:R-:W-:Y:S01]  /*1f60*/  F2FP.BF16.F32.PACK_AB R6, RZ, R6 ;  /* 0x00000006ff06723e */ /* 0x000fe200000010ff */
[----:B------:R-:W-:-:S04]  /*1f70*/  VIADD R9, R9, 0x80 ;  /* 0x0000008009097836 */ /* 0x000fc80000000000 */
[----:B------:R1:W-:Y:S01]  /*1f80*/  STG.E.U16 desc[UR4][R14.64+0xc0], R6 ;  /* 0x0000c0060e007986 */ /* 0x0003e2000c101504 */
[----:B------:R-:W-:-:S13]  /*1f90*/  ISETP.GE.AND P0, PT, R9, UR9, PT ;  /* 0x0000000909007c0c */ /* 0x000fda000bf06270 */
[----:B-1----:R-:W-:Y:S05]  /*1fa0*/  @!P0 BRA `(.L_x_41) ;  /* 0xfffffff800948947 */ /* 0x002fea000383ffff */
[----:B------:R-:W-:Y:S05]  /*1fb0*/  EXIT ;  /* 0x000000000000794d */ /* 0x000fea0003800000 */
        .weak           $__internal_2_$__cuda_sm20_rcp_rn_f32_slowpath
        .type           $__internal_2_$__cuda_sm20_rcp_rn_f32_slowpath,@function
        .size           $__internal_2_$__cuda_sm20_rcp_rn_f32_slowpath,(.L_x_94 - $__internal_2_$__cuda_sm20_rcp_rn_f32_slowpath)
$__internal_2_$__cuda_sm20_rcp_rn_f32_slowpath:
[----:B------:R-:W-:Y:S01]  /*1fc0*/  SHF.L.U32 R0, R19, 0x1, RZ ;  /* 0x0000000113007819 */ /* 0x000fe200000006ff */
[----:B------:R-:W-:Y:S03]  /*1fd0*/  BSSY.RECONVERGENT B1, `(.L_x_42) ;  /* 0x0000031000017945 */ /* 0x000fe60003800200 */
[----:B------:R-:W-:Y:S02]  /*1fe0*/  SHF.R.U32.HI R15, RZ, 0x18, R0 ;  /* 0x00000018ff0f7819 */ /* 0x000fe40000011600 */
[----:B------:R-:W-:Y:S02]  /*1ff0*/  MOV R0, R19 ;  /* 0x0000001300007202 */ /* 0x000fe40000000f00 */
[----:B------:R-:W-:-:S13]  /*2000*/  ISETP.NE.U32.AND P0, PT, R15, RZ, PT ;  /* 0x000000ff0f00720c */ /* 0x000fda0003f05070 */
[----:B------:R-:W-:Y:S05]  /*2010*/  @P0 BRA `(.L_x_43) ;  /* 0x0000000000280947 */ /* 0x000fea0003800000 */
[----:B------:R-:W-:-:S04]  /*2020*/  SHF.L.U32 R2, R0, 0x1, RZ ;  /* 0x0000000100027819 */ /* 0x000fc800000006ff */
[----:B------:R-:W-:-:S13]  /*2030*/  ISETP.NE.AND P0, PT, R2, RZ, PT ;  /* 0x000000ff0200720c */ /* 0x000fda0003f05270 */
[----:B------:R-:W-:Y:S01]  /*2040*/  @P0 FFMA R12, R0, 1.84467440737095516160e+19, RZ ;  /* 0x5f800000000c0823 */ /* 0x000fe200000000ff */
[----:B------:R-:W-:Y:S08]  /*2050*/  @!P0 MUFU.RCP R3, R0 ;  /* 0x0000000000038308 */ /* 0x000ff00000001000 */
[----:B------:R-:W0:Y:S02]  /*2060*/  @P0 MUFU.RCP R13, R12 ;  /* 0x0000000c000d0308 */ /* 0x000e240000001000 */
[----:B0-----:R-:W-:-:S04]  /*2070*/  @P0 FFMA R2, R12, R13, -1 ;  /* 0xbf8000000c020423 */ /* 0x001fc8000000000d */
[----:B------:R-:W-:-:S04]  /*2080*/  @P0 FADD.FTZ R2, -R2, -RZ ;  /* 0x800000ff02020221 */ /* 0x000fc80000010100 */
[----:B------:R-:W-:-:S04]  /*2090*/  @P0 FFMA R2, R13, R2, R13 ;  /* 0x000000020d020223 */ /* 0x000fc8000000000d */
[----:B------:R-:W-:Y:S01]  /*20a0*/  @P0 FFMA R3, R2, 1.84467440737095516160e+19, RZ ;  /* 0x5f80000002030823 */ /* 0x000fe200000000ff */
[----:B------:R-:W-:Y:S06]  /*20b0*/  BRA `(.L_x_44) ;  /* 0x0000000000887947 */ /* 0x000fec0003800000 */
.L_x_43:
[----:B------:R-:W-:-:S04]  /*20c0*/  IADD3 R17, PT, PT, R15, -0xfd, RZ ;  /* 0xffffff030f117810 */ /* 0x000fc80007ffe0ff */
[----:B------:R-:W-:-:S13]  /*20d0*/  ISETP.GT.U32.AND P0, PT, R17, 0x1, PT ;  /* 0x000000011100780c */ /* 0x000fda0003f04070 */
[----:B------:R-:W-:Y:S05]  /*20e0*/  @P0 BRA `(.L_x_45) ;  /* 0x0000000000780947 */ /* 0x000fea0003800000 */
[----:B------:R-:W-:Y:S01]  /*20f0*/  LOP3.LUT R2, R0, 0x7fffff, RZ, 0xc0, !PT ;  /* 0x007fffff00027812 */ /* 0x000fe200078ec0ff */
[----:B------:R-:W-:-:S03]  /*2100*/  HFMA2 R14, -RZ, RZ, 0, 1.78813934326171875e-07 ;  /* 0x00000003ff0e7431 */ /* 0x000fc600000001ff */
[----:B------:R-:W-:-:S04]  /*2110*/  LOP3.LUT R2, R2, 0x3f800000, RZ, 0xfc, !PT ;  /* 0x3f80000002027812 */ /* 0x000fc800078efcff */
[----:B------:R-:W0:Y:S01]  /*2120*/  MUFU.RCP R3, R2 ;  /* 0x0000000200037308 */ /* 0x000e220000001000 */
[----:B------:R-:W-:Y:S01]  /*2130*/  SHF.L.U32 R14, R14, R17, RZ ;  /* 0x000000110e0e7219 */ /* 0x000fe200000006ff */
[----:B0-----:R-:W-:-:S04]  /*2140*/  FFMA R12, R2, R3, -1 ;  /* 0xbf800000020c7423 */ /* 0x001fc80000000003 */
[----:B------:R-:W-:-:S04]  /*2150*/  FADD.FTZ R12, -R12, -RZ ;  /* 0x800000ff0c0c7221 */ /* 0x000fc80000010100 */
[CCC-:B------:R-:W-:Y:S01]  /*2160*/  FFMA.RM R13, R3.reuse, R12.reuse, R3.reuse ;  /* 0x0000000c030d7223 */ /* 0x1c0fe20000004003 */
[----:B------:R-:W-:-:S04]  /*2170*/  FFMA.RP R12, R3, R12, R3 ;  /* 0x0000000c030c7223 */ /* 0x000fc80000008003 */
[C---:B------:R-:W-:Y:S02]  /*2180*/  LOP3.LUT R3, R13.reuse, 0x7fffff, RZ, 0xc0, !PT ;  /* 0x007fffff0d037812 */ /* 0x040fe400078ec0ff */
[----:B------:R-:W-:Y:S02]  /*2190*/  FSETP.NEU.FTZ.AND P0, PT, R13, R12, PT ;  /* 0x0000000c0d00720b */ /* 0x000fe40003f1d000 */
[----:B------:R-:W-:Y:S02]  /*21a0*/  LOP3.LUT R3, R3, 0x800000, RZ, 0xfc, !PT ;  /* 0x0080000003037812 */ /* 0x000fe400078efcff */
[----:B------:R-:W-:Y:S02]  /*21b0*/  SEL R12, RZ, 0xffffffff, !P0 ;  /* 0xffffffffff0c7807 */ /* 0x000fe40004000000 */
[----:B------:R-:W-:Y:S02]  /*21c0*/  LOP3.LUT R14, R14, R3, RZ, 0xc0, !PT ;  /* 0x000000030e0e7212 */ /* 0x000fe400078ec0ff */
[----:B------:R-:W-:-:S02]  /*21d0*/  IADD3 R12, PT, PT, -R12, RZ, RZ ;  /* 0x000000ff0c0c7210 */ /* 0x000fc40007ffe1ff */
[-C--:B------:R-:W-:Y:S02]  /*21e0*/  SHF.R.U32.HI R14, RZ, R17.reuse, R14 ;  /* 0x00000011ff0e7219 */ /* 0x080fe4000001160e */
[----:B------:R-:W-:Y:S02]  /*21f0*/  LOP3.LUT P1, RZ, R12, R17, R3, 0xf8, !PT ;  /* 0x000000110cff7212 */ /* 0x000fe4000782f803 */
[C---:B------:R-:W-:Y:S02]  /*2200*/  LOP3.LUT P0, RZ, R14.reuse, 0x1, RZ, 0xc0, !PT ;  /* 0x000000010eff7812 */ /* 0x040fe4000780c0ff */
[----:B------:R-:W-:-:S04]  /*2210*/  LOP3.LUT P2, RZ, R14, 0x2, RZ, 0xc0, !PT ;  /* 0x000000020eff7812 */ /* 0x000fc8000784c0ff */
[----:B------:R-:W-:Y:S02]  /*2220*/  PLOP3.LUT P0, PT, P0, P1, P2, 0xe0, 0x0 ;  /* 0x000000000000781c */ /* 0x000fe40000703c20 */
[----:B------:R-:W-:Y:S02]  /*2230*/  LOP3.LUT P1, RZ, R0, 0x7fffff, RZ, 0xc0, !PT ;  /* 0x007fffff00ff7812 */ /* 0x000fe4000782c0ff */
[----:B------:R-:W-:-:S05]  /*2240*/  SEL R2, RZ, 0x1, !P0 ;  /* 0x00000001ff027807 */ /* 0x000fca0004000000 */
[----:B------:R-:W-:-:S05]  /*2250*/  IMAD.MOV R2, RZ, RZ, -R2 ;  /* 0x000000ffff027224 */ /* 0x000fca00078e0a02 */
[----:B------:R-:W-:Y:S02]  /*2260*/  ISETP.GE.AND P0, PT, R2, RZ, PT ;  /* 0x000000ff0200720c */ /* 0x000fe40003f06270 */
[----:B------:R-:W-:-:S04]  /*2270*/  IADD3 R2, PT, PT, R15, -0xfc, RZ ;  /* 0xffffff040f027810 */ /* 0x000fc80007ffe0ff */
[----:B------:R-:W-:-:S07]  /*2280*/  SHF.R.U32.HI R3, RZ, R2, R3 ;  /* 0x00000002ff037219 */ /* 0x000fce0000011603 */
[----:B------:R-:W-:-:S04]  /*2290*/  @!P0 IADD3 R3, PT, PT, R3, 0x1, RZ ;  /* 0x0000000103038810 */ /* 0x000fc80007ffe0ff */
[----:B------:R-:W-:-:S04]  /*22a0*/  @!P1 SHF.L.U32 R3, R3, 0x1, RZ ;  /* 0x0000000103039819 */ /* 0x000fc800000006ff */
[----:B------:R-:W-:Y:S01]  /*22b0*/  LOP3.LUT R3, R3, 0x80000000, R0, 0xf8, !PT ;  /* 0x8000000003037812 */ /* 0x000fe200078ef800 */
[----:B------:R-:W-:Y:S06]  /*22c0*/  BRA `(.L_x_44) ;  /* 0x0000000000047947 */ /* 0x000fec0003800000 */
.L_x_45:
[----:B------:R0:W1:Y:S02]  /*22d0*/  MUFU.RCP R3, R0 ;  /* 0x0000000000037308 */ /* 0x0000640000001000 */
.L_x_44:
[----:B------:R-:W-:Y:S05]  /*22e0*/  BSYNC.RECONVERGENT B1 ;  /* 0x0000000000017941 */ /* 0x000fea0003800200 */
.L_x_42:
[----:B01----:R-:W-:Y:S01]  /*22f0*/  MOV R0, R3 ;  /* 0x0000000300007202 */ /* 0x003fe20000000f00 */
[----:B------:R-:W-:Y:S01]  /*2300*/  HFMA2 R3, -RZ, RZ, 0, 0 ;  /* 0x00000000ff037431 */ /* 0x000fe200000001ff */
[----:B------:R-:W-:-:S04]  /*2310*/  MOV R2, R10 ;  /* 0x0000000a00027202 */ /* 0x000fc80000000f00 */
[----:B------:R-:W-:Y:S05]  /*2320*/  RET.REL.NODEC R2 `(crossentropy_loss_bf16) ;  /* 0xffffffdc02347950 */ /* 0x000fea0003c3ffff */
.L_x_46:
        /* <DEDUP_REMOVED lines=13> */
.L_x_94:


//--------------------- .text.encoder_backward_bf16 --------------------------
	.section	.text.encoder_backward_bf16,"ax",@progbits
	.align	128
        .global         encoder_backward_bf16
        .type           encoder_backward_bf16,@function
        .size           encoder_backward_bf16,(.L_x_95 - encoder_backward_bf16)
        .other          encoder_backward_bf16,@"STO_CUDA_ENTRY STV_DEFAULT"
encoder_backward_bf16:
.text.encoder_backward_bf16:
[----:B------:R-:W-:Y:S01]  /*0000*/  LDC R1, c[0x0][0x37c] ;  /* 0x0000df00ff017b82 */ /* 0x000fe20000000800 */
[----:B------:R-:W0:Y:S07]  /*0010*/  S2R R3, SR_TID.X ;  /* 0x0000000000037919 */ /* 0x000e2e0000002100 */
[----:B------:R-:W0:Y:S01]  /*0020*/  S2UR UR6, SR_CTAID.X ;  /* 0x00000000000679c3 */ /* 0x000e220000002500 */
[----:B------:R-:W1:Y:S01]  /*0030*/  LDCU.64 UR4, c[0x0][0x3a0] ;  /* 0x00007400ff0477ac */ /* 0x000e620008000a00 */
[----:B------:R-:W2:Y:S06]  /*0040*/  LDCU UR7, c[0x0][0x3a8] ;  /* 0x00007500ff0777ac */ /* 0x000eac0008000800 */
[----:B------:R-:W0:Y:S01]  /*0050*/  LDC R0, c[0x0][0x360] ;  /* 0x0000d800ff007b82 */ /* 0x000e220000000800 */
[----:B-1----:R-:W-:-:S04]  /*0060*/  UIMAD UR4, UR5, UR4, URZ ;  /* 0x00000004050472a4 */ /* 0x002fc8000f8e02ff */
[----:B--2---:R-:W-:-:S04]  /*0070*/  UIMAD UR4, UR4, UR7, URZ ;  /* 0x00000007040472a4 */ /* 0x004fc8000f8e02ff */
[----:B------:R-:W-:Y:S01]  /*0080*/  USHF.R.S32.HI UR5, URZ, 0x1f, UR4 ;  /* 0x0000001fff057899 */ /* 0x000fe20008011404 */
[----:B0-----:R-:W-:-:S05]  /*0090*/  IMAD R0, R0, UR6, R3 ;  /* 0x0000000600007c24 */ /* 0x001fca000f8e0203 */
[----:B------:R-:W-:-:S04]  /*00a0*/  ISETP.GE.U32.AND P0, PT, R0, UR4, PT ;  /* 0x0000000400007c0c */ /* 0x000fc8000bf06070 */
[----:B------:R-:W-:-:S13]  /*00b0*/  ISETP.GE.U32.AND.EX P0, PT, RZ, UR5, PT, P0 ;  /* 0x00000005ff007c0c */ /* 0x000fda000bf06100 */
[----:B------:R-:W-:Y:S05]  /*00c0*/  @P0 EXIT ;  /* 0x000000000000094d */ /* 0x000fea0003800000 */
[----:B------:R-:W-:-:S04]  /*00d0*/  USHF.R.S32.HI UR5, URZ, 0x1f, UR7 ;  /* 0x0000001fff057899 */ /* 0x000fc80008011407 */
[----:B------:R-:W-:-:S09]  /*00e0*/  UISETP.NE.U32.AND UP0, UPT, UR5, URZ, UPT ;  /* 0x000000ff0500728c */ /* 0x000fd2000bf05070 */
[----:B------:R-:W-:Y:S05]  /*00f0*/  BRA.U UP0, `(.L_x_47) ;  /* 0x0000000100547547 */ /* 0x000fea000b800000 */
[----:B------:R-:W0:Y:S01]  /*0100*/  I2F.U32.RP R4, UR7 ;  /* 0x0000000700047d06 */ /* 0x000e220008209000 */
[----:B------:R-:W-:-:S07]  /*0110*/  ISETP.NE.U32.AND P2, PT, RZ, UR7, PT ;  /* 0x00000007ff007c0c */ /* 0x000fce000bf45070 */
[----:B0-----:R-:W0:Y:S02]  /*0120*/  MUFU.RCP R4, R4 ;  /* 0x0000000400047308 */ /* 0x001e240000001000 */
[----:B0-----:R-:W-:-:S06]  /*0130*/  VIADD R2, R4, 0xffffffe ;  /* 0x0ffffffe04027836 */ /* 0x001fcc0000000000 */
[----:B------:R0:W1:Y:S02]  /*0140*/  F2I.FTZ.U32.TRUNC.NTZ R3, R2 ;  /* 0x0000000200037305 */ /* 0x000064000021f000 */
[----:B0-----:R-:W-:Y:S02]  /*0150*/  IMAD.MOV.U32 R2, RZ, RZ, RZ ;  /* 0x000000ffff027224 */ /* 0x001fe400078e00ff */
[----:B-1----:R-:W-:-:S04]  /*0160*/  IMAD.MOV R5, RZ, RZ, -R3 ;  /* 0x000000ffff057224 */ /* 0x002fc800078e0a03 */
[----:B------:R-:W-:-:S04]  /*0170*/  IMAD R5, R5, UR7, RZ ;  /* 0x0000000705057c24 */ /* 0x000fc8000f8e02ff */
[----:B------:R-:W-:-:S06]  /*0180*/  IMAD.HI.U32 R3, R3, R5, R2 ;  /* 0x0000000503037227 */ /* 0x000fcc00078e0002 */
[----:B------:R-:W-:-:S04]  /*0190*/  IMAD.HI.U32 R5, R3, R0, RZ ;  /* 0x0000000003057227 */ /* 0x000fc800078e00ff */
[----:B------:R-:W-:-:S04]  /*01a0*/  IMAD.MOV R3, RZ, RZ, -R5 ;  /* 0x000000ffff037224 */ /* 0x000fc800078e0a05 */
[----:B------:R-:W-:-:S05]  /*01b0*/  IMAD R3, R3, UR7, R0 ;  /* 0x0000000703037c24 */ /* 0x000fca000f8e0200 */
[----:B------:R-:W-:-:S13]  /*01c0*/  ISETP.GE.U32.AND P0, PT, R3, UR7, PT ;  /* 0x0000000703007c0c */ /* 0x000fda000bf06070 */
[----:B------:R-:W-:Y:S01]  /*01d0*/  @P0 IADD3 R3, PT, PT, R3, -UR7, RZ ;  /* 0x8000000703030c10 */ /* 0x000fe2000fffe0ff */
[----:B------:R-:W-:-:S03]  /*01e0*/  @P0 VIADD R5, R5, 0x1 ;  /* 0x0000000105050836 */ /* 0x000fc60000000000 */
[----:B------:R-:W-:-:S13]  /*01f0*/  ISETP.GE.U32.AND P1, PT, R3, UR7, PT ;  /* 0x0000000703007c0c */ /* 0x000fda000bf26070 */
[----:B------:R-:W-:Y:S01]  /*0200*/  @P1 VIADD R5, R5, 0x1 ;  /* 0x0000000105051836 */ /* 0x000fe20000000000 */
[----:B------:R-:W-:-:S05]  /*0210*/  @!P2 LOP3.LUT R5, RZ, UR7, RZ, 0x33, !PT ;  /* 0x00000007ff05ac12 */ /* 0x000fca000f8e33ff */
[----:B------:R-:W-:-:S04]  /*0220*/  IMAD.MOV R3, RZ, RZ, -R5 ;  /* 0x000000ffff037224 */ /* 0x000fc800078e0a05 */
[----:B------:R-:W-:Y:S01]  /*0230*/  IMAD R0, R3, UR7, R0 ;  /* 0x0000000703007c24 */ /* 0x000fe2000f8e0200 */
[----:B------:R-:W-:Y:S06]  /*0240*/  BRA `(.L_x_48) ;  /* 0x0000000000147947 */ /* 0x000fec0003800000 */
.L_x_47:
[----:B------:R-:W-:-:S07]  /*0250*/  MOV R2, 0x270 ;  /* 0x0000027000027802 */ /* 0x000fce0000000f00 */
[----:B------:R-:W-:Y:S05]  /*0260*/  CALL.REL.NOINC `($__internal_3_$__cuda_sm20_div_u64) ;  /* 0x00000004002c7944 */ /* 0x000fea0003c00000 */
[----:B------:R-:W0:Y:S01]  /*0270*/  LDCU UR7, c[0x0][0x3a8] ;  /* 0x00007500ff0777ac */ /* 0x000e220008000800 */
[----:B------:R-:W-:-:S04]  /*0280*/  IMAD.MOV R3, RZ, RZ, -R5 ;  /* 0x000000ffff037224 */ /* 0x000fc800078e0a05 */
[----:B0-----:R-:W-:-:S07]  /*0290*/  IMAD R0, R3, UR7, R0 ;  /* 0x0000000703007c24 */ /* 0x001fce000f8e0200 */
.L_x_48:
[----:B------:R-:W0:Y:S01]  /*02a0*/  LDCU.64 UR8, c[0x0][0x398] ;  /* 0x00007300ff0877ac */ /* 0x000e220008000a00 */
[----:B------:R-:W-:Y:S01]  /*02b0*/  SHF.R.S64 R2, RZ, 0x1e, R5 ;  /* 0x0000001eff027819 */ /* 0x000fe20000001005 */
[----:B------:R-:W1:Y:S01]  /*02c0*/  LDC.64 R10, c[0x0][0x390] ;  /* 0x0000e400ff0a7b82 */ /* 0x000e620000000a00 */
[----:B------:R-:W2:Y:S01]  /*02d0*/  LDCU.64 UR4, c[0x0][0x358] ;  /* 0x00006b00ff0477ac */ /* 0x000ea20008000a00 */
[----:B------:R-:W-:-:S06]  /*02e0*/  IMAD R7, R5, UR7, R0 ;  /* 0x0000000705077c24 */ /* 0x000fcc000f8e0200 */
[----:B------:R-:W3:Y:S01]  /*02f0*/  LDC R14, c[0x0][0x3a4] ;  /* 0x0000e900ff0e7b82 */ /* 0x000ee20000000800 */
[----:B0-----:R-:W-:-:S04]  /*0300*/  IADD3 R2, P0, PT, R2, UR8, RZ ;  /* 0x0000000802027c10 */ /* 0x001fc8000ff1e0ff */
[----:B------:R-:W-:Y:S01]  /*0310*/  LEA.HI.X.SX32 R3, R5, UR9, 0x2, P0 ;  /* 0x0000000905037c11 */ /* 0x000fe200080f16ff */
[----:B------:R-:W0:Y:S04]  /*0320*/  LDCU.128 UR8, c[0x0][0x380] ;  /* 0x00007000ff0877ac */ /* 0x000e280008000c00 */
[----:B--2---:R-:W2:Y:S01]  /*0330*/  LDG.E R2, desc[UR4][R2.64] ;  /* 0x0000000402027981 */ /* 0x004ea2000c1e1900 */
[----:B-1----:R-:W-:Y:S01]  /*0340*/  IMAD.WIDE R10, R7, 0x2, R10 ;  /* 0x00000002070a7825 */ /* 0x002fe200078e020a */
[----:B------:R-:W-:-:S04]  /*0350*/  SHF.R.S32.HI R6, RZ, 0x1f, R0 ;  /* 0x0000001fff067819 */ /* 0x000fc80000011400 */
[----:B------:R1:W4:Y:S01]  /*0360*/  LDG.E.U16 R4, desc[UR4][R10.64] ;  /* 0x000000040a047981 */ /* 0x000322000c1e1500 */
[----:B---3--:R-:W-:Y:S02]  /*0370*/  IABS R13, R14 ;  /* 0x0000000e000d7213 */ /* 0x008fe40000000000 */
[----:B------:R-:W-:Y:S01]  /*0380*/  ISETP.GE.AND P2, PT, R5, RZ, PT ;  /* 0x000000ff0500720c */ /* 0x000fe20003f46270 */
[----:B------:R-:W-:Y:S01]  /*0390*/  BSSY.RECONVERGENT B0, `(.L_x_49) ;  /* 0x000002c000007945 */ /* 0x000fe20003800200 */
[----:B--2---:R-:W-:-:S05]  /*03a0*/  IMAD R9, R2, UR7, RZ ;  /* 0x0000000702097c24 */ /* 0x004fca000f8e02ff */
[----:B------:R-:W-:-:S04]  /*03b0*/  IADD3 R8, P0, PT, R9, R0, RZ ;  /* 0x0000000009087210 */ /* 0x000fc80007f1e0ff */
[----:B0-----:R-:W-:Y:S02]  /*03c0*/  LEA R7, P1, R8, UR8, 0x1 ;  /* 0x0000000808077c11 */ /* 0x001fe4000f8208ff */
[----:B------:R-:W-:-:S04]  /*03d0*/  LEA.HI.X.SX32 R9, R9, R6, 0x1, P0 ;  /* 0x0000000609097211 */ /* 0x000fc800000f0eff */
[----:B------:R-:W-:Y:S02]  /*03e0*/  LEA.HI.X R3, R8, UR9, R9, 0x1, P1 ;  /* 0x0000000908037c11 */ /* 0x000fe400088f0c09 */
[----:B------:R-:W0:Y:S08]  /*03f0*/  I2F.RP R8, R13 ;  /* 0x0000000d00087306 */ /* 0x000e300000209400 */
[----:B0-----:R-:W1:Y:S02]  /*0400*/  MUFU.RCP R8, R8 ;  /* 0x0000000800087308 */ /* 0x001e640000001000 */
[----:B-1----:R-:W-:-:S06]  /*0410*/  IADD3 R10, PT, PT, R8, 0xffffffe, RZ ;  /* 0x0ffffffe080a7810 */ /* 0x002fcc0007ffe0ff */
[----:B------:R0:W1:Y:S02]  /*0420*/  F2I.FTZ.U32.TRUNC.NTZ R11, R10 ;  /* 0x0000000a000b7305 */ /* 0x000064000021f000 */
[----:B0-----:R-:W-:Y:S02]  /*0430*/  IMAD.MOV.U32 R10, RZ, RZ, RZ ;  /* 0x000000ffff0a7224 */ /* 0x001fe400078e00ff */
[----:B-1----:R-:W-:-:S04]  /*0440*/  IMAD.MOV R12, RZ, RZ, -R11 ;  /* 0x000000ffff0c7224 */ /* 0x002fc800078e0a0b */
[----:B------:R-:W-:Y:S01]  /*0450*/  IMAD R15, R12, R13, RZ ;  /* 0x0000000d0c0f7224 */ /* 0x000fe200078e02ff */
[----:B------:R-:W-:-:S03]  /*0460*/  IABS R12, R5 ;  /* 0x00000005000c7213 */ /* 0x000fc60000000000 */
[----:B------:R-:W-:-:S06]  /*0470*/  IMAD.HI.U32 R11, R11, R15, R10 ;  /* 0x0000000f0b0b7227 */ /* 0x000fcc00078e000a */
[----:B------:R-:W-:-:S04]  /*0480*/  IMAD.HI.U32 R11, R11, R12, RZ ;  /* 0x0000000c0b0b7227 */ /* 0x000fc800078e00ff */
[----:B------:R-:W-:-:S04]  /*0490*/  IMAD.MOV R11, RZ, RZ, -R11 ;  /* 0x000000ffff0b7224 */ /* 0x000fc800078e0a0b */
[----:B------:R-:W-:-:S05]  /*04a0*/  IMAD R8, R13, R11, R12 ;  /* 0x0000000b0d087224 */ /* 0x000fca00078e020c */
[----:B------:R-:W-:-:S13]  /*04b0*/  ISETP.GT.U32.AND P0, PT, R13, R8, PT ;  /* 0x000000080d00720c */ /* 0x000fda0003f04070 */
[----:B------:R-:W-:-:S05]  /*04c0*/  @!P0 IMAD.IADD R8, R8, 0x1, -R13 ;  /* 0x0000000108088824 */ /* 0x000fca00078e0a0d */
[----:B------:R-:W-:Y:S02]  /*04d0*/  ISETP.GT.U32.AND P1, PT, R13, R8, PT ;  /* 0x000000080d00720c */ /* 0x000fe40003f24070 */
[----:B------:R-:W-:Y:S02]  /*04e0*/  ISETP.NE.AND P0, PT, R14, RZ, PT ;  /* 0x000000ff0e00720c */ /* 0x000fe40003f05270 */
[----:B------:R-:W-:-:S05]  /*04f0*/  LOP3.LUT R2, R7, 0xfffffffd, RZ, 0xc0, !PT ;  /* 0xfffffffd07027812 */ /* 0x000fca00078ec0ff */
[----:B------:R0:W5:Y:S04]  /*0500*/  LD.E R9, desc[UR4][R2.64] ;  /* 0x0000000402097980 */ /* 0x000168000c101900 */
[----:B------:R-:W-:-:S05]  /*0510*/  @!P1 IADD3 R8, PT, PT, R8, -R13, RZ ;  /* 0x8000000d08089210 */ /* 0x000fca0007ffe0ff */
[----:B------:R-:W-:Y:S01]  /*0520*/  @!P2 IMAD.MOV R8, RZ, RZ, -R8 ;  /* 0x000000ffff08a224 */ /* 0x000fe200078e0a08 */
[----:B------:R-:W-:-:S05]  /*0530*/  @!P0 LOP3.LUT R8, RZ, R14, RZ, 0x33, !PT ;  /* 0x0000000eff088212 */ /* 0x000fca00078e33ff */
[----:B------:R-:W-:Y:S01]  /*0540*/  IMAD R5, R8, UR7, RZ ;  /* 0x0000000708057c24 */ /* 0x000fe2000f8e02ff */
[----:B------:R-:W-:-:S04]  /*0550*/  LOP3.LUT R8, R7, 0x2, RZ, 0xc0, !PT ;  /* 0x0000000207087812 */ /* 0x000fc800078ec0ff */
[C---:B------:R-:W-:Y:S01]  /*0560*/  IADD3 R0, P0, PT, R5.reuse, R0, RZ ;  /* 0x0000000005007210 */ /* 0x040fe20007f1e0ff */
[----:B----4-:R-:W-:Y:S01]  /*0570*/  IMAD.U32 R4, R4, 0x10000, RZ ;  /* 0x0001000004047824 */ /* 0x010fe200078e00ff */
[----:B------:R-:W-:Y:S02]  /*0580*/  ISETP.EQ.U32.AND P1, PT, R8, RZ, PT ;  /* 0x000000ff0800720c */ /* 0x000fe40003f22070 */
[----:B------:R-:W-:Y:S01]  /*0590*/  LEA.HI.X.SX32 R5, R5, R6, 0x1, P0 ;  /* 0x0000000605057211 */ /* 0x000fe200000f0eff */
[----:B------:R-:W-:Y:S01]  /*05a0*/  IMAD.MOV.U32 R6, RZ, RZ, 0x3254 ;  /* 0x00003254ff067424 */ /* 0x000fe200078e00ff */
[C---:B------:R-:W-:Y:S02]  /*05b0*/  LEA R11, P0, R0.reuse, UR10, 0x1 ;  /* 0x0000000a000b7c11 */ /* 0x040fe4000f8008ff */
[----:B------:R-:W-:Y:S02]  /*05c0*/  F2FP.BF16.F32.PACK_AB R8, RZ, R4 ;  /* 0x00000004ff08723e */ /* 0x000fe400000010ff */
[----:B------:R-:W-:-:S02]  /*05d0*/  LEA.HI.X R5, R0, UR11, R5, 0x1, P0 ;  /* 0x0000000b00057c11 */ /* 0x000fc400080f0c05 */
[----:B0-----:R-:W-:-:S07]  /*05e0*/  SEL R10, R6, 0x7610, P1 ;  /* 0x00007610060a7807 */ /* 0x001fce0000800000 */
.L_x_50:
[----:B-----5:R-:W-:-:S05]  /*05f0*/  HADD2.BF16_V2 R0, R9, R8.H0_H0 ;  /* 0x2000000809007230 */ /* 0x020fca0000200000 */
[----:B------:R-:W-:-:S06]  /*0600*/  PRMT R0, R9, R10, R0 ;  /* 0x0000000a09007216 */ /* 0x000fcc0000000000 */
[----:B------:R-:W2:Y:S02]  /*0610*/  ATOM.E.CAS.STRONG.GPU PT, R0, [R2], R9, R0 ;  /* 0x000000090200738b */ /* 0x000ea400001ee100 */
[----:B--2---:R-:W-:Y:S02]  /*0620*/  ISETP.NE.U32.AND P0, PT, R0, R9, PT ;  /* 0x000000090000720c */ /* 0x004fe40003f05070 */
[----:B------:R-:W-:-:S11]  /*0630*/  MOV R9, R0 ;  /* 0x0000000000097202 */ /* 0x000fd60000000f00 */
[----:B------:R-:W-:Y:S05]  /*0640*/  @P0 BRA `(.L_x_50) ;  /* 0xfffffffc00e80947 */ /* 0x000fea000383ffff */
[----:B------:R-:W-:Y:S05]  /*0650*/  BSYNC.RECONVERGENT B0 ;  /* 0x0000000000007941 */ /* 0x000fea0003800200 */
.L_x_49:
[C---:B------:R-:W-:Y:S02]  /*0660*/  LOP3.LUT R4, R11.reuse, 0xfffffffd, RZ, 0xc0, !PT ;  /* 0xfffffffd0b047812 */ /* 0x040fe400078ec0ff */
[----:B------:R-:W-:-:S03]  /*0670*/  LOP3.LUT R0, R11, 0x2, RZ, 0xc0, !PT ;  /* 0x000000020b007812 */ /* 0x000fc600078ec0ff */
[----:B------:R0:W5:Y:S01]  /*0680*/  LD.E R3, desc[UR4][R4.64] ;  /* 0x0000000404037980 */ /* 0x000162000c101900 */
[----:B------:R-:W-:-:S04]  /*0690*/  ISETP.EQ.U32.AND P0, PT, R0, RZ, PT ;  /* 0x000000ff0000720c */ /* 0x000fc80003f02070 */
[----:B------:R-:W-:-:S09]  /*06a0*/  SEL R6, R6, 0x7610, P0 ;  /* 0x0000761006067807 */ /* 0x000fd20000000000 */
.L_x_51:
[----:B-----5:R-:W-:-:S05]  /*06b0*/  HADD2.BF16_V2 R0, R3, R8.H0_H0 ;  /* 0x2000000803007230 */ /* 0x020fca0000200000 */
[----:B------:R-:W-:-:S06]  /*06c0*/  PRMT R0, R3, R6, R0 ;  /* 0x0000000603007216 */ /* 0x000fcc0000000000 */
[----:B------:R-:W2:Y:S02]  /*06d0*/  ATOM.E.CAS.STRONG.GPU PT, R0, [R4], R3, R0 ;  /* 0x000000030400738b */ /* 0x000ea400001ee100 */
[----:B--2---:R-:W-:Y:S01]  /*06e0*/  ISETP.NE.U32.AND P0, PT, R0, R3, PT ;  /* 0x000000030000720c */ /* 0x004fe20003f05070 */
[----:B------:R-:W-:-:S12]  /*06f0*/  IMAD.MOV.U32 R3, RZ, RZ, R0 ;  /* 0x000000ffff037224 */ /* 0x000fd800078e0000 */
[----:B------:R-:W-:Y:S05]  /*0700*/  @P0 BRA `(.L_x_51) ;  /* 0xfffffffc00e80947 */ /* 0x000fea000383ffff */
[----:B------:R-:W-:Y:S05]  /*0710*/  EXIT ;  /* 0x000000000000794d */ /* 0x000fea0003800000 */
        .weak           $__internal_3_$__cuda_sm20_div_u64
        .type           $__internal_3_$__cuda_sm20_div_u64,@function
        .size           $__internal_3_$__cuda_sm20_div_u64,(.L_x_95 - $__internal_3_$__cuda_sm20_div_u64)
$__internal_3_$__cuda_sm20_div_u64:
[----:B------:R-:W0:Y:S02]  /*0720*/  LDCU UR4, c[0x0][0x3a8] ;  /* 0x00007500ff0477ac */ /* 0x000e240008000800 */
[----:B0-----:R-:W0:Y:S08]  /*0730*/  I2F.U64.RP R3, UR4 ;  /* 0x0000000400037d12 */ /* 0x001e300008309000 */
[----:B0-----:R-:W0:Y:S02]  /*0740*/  MUFU.RCP R3, R3 ;  /* 0x0000000300037308 */ /* 0x001e240000001000 */
[----:B0-----:R-:W-:-:S06]  /*0750*/  VIADD R4, R3, 0x1ffffffe ;  /* 0x1ffffffe03047836 */ /* 0x001fcc0000000000 */
[----:B------:R-:W0:Y:S02]  /*0760*/  F2I.U64.TRUNC R4, R4 ;  /* 0x0000000400047311 */ /* 0x000e24000020d800 */
[----:B0-----:R-:W-:-:S04]  /*0770*/  IMAD.WIDE.U32 R6, R4, UR4, RZ ;  /* 0x0000000404067c25 */ /* 0x001fc8000f8e00ff */
[----:B------:R-:W-:Y:S01]  /*0780*/  IMAD R7, R4, UR5, R7 ;  /* 0x0000000504077c24 */ /* 0x000fe2000f8e0207 */
[----:B------:R-:W-:-:S03]  /*0790*/  IADD3 R9, P0, PT, RZ, -R6, RZ ;  /* 0x80000006ff097210 */ /* 0x000fc60007f1e0ff */
[----:B------:R-:W-:Y:S02]  /*07a0*/  IMAD R7, R5, UR4, R7 ;  /* 0x0000000405077c24 */ /* 0x000fe4000f8e0207 */
[----:B------:R-:W-:-:S04]  /*07b0*/  IMAD.HI.U32 R6, R4, R9, RZ ;  /* 0x0000000904067227 */ /* 0x000fc800078e00ff */
[----:B------:R-:W-:Y:S01]  /*07c0*/  IMAD.X R11, RZ, RZ, ~R7, P0 ;  /* 0x000000ffff0b7224 */ /* 0x000fe200000e0e07 */
[----:B------:R-:W-:-:S03]  /*07d0*/  MOV R7, R4 ;  /* 0x0000000400077202 */ /* 0x000fc60000000f00 */
[-C--:B------:R-:W-:Y:S02]  /*07e0*/  IMAD R13, R5, R11.reuse, RZ ;  /* 0x0000000b050d7224 */ /* 0x080fe400078e02ff */
[----:B------:R-:W-:-:S04]  /*07f0*/  IMAD.WIDE.U32 R6, P0, R4, R11, R6 ;  /* 0x0000000b04067225 */ /* 0x000fc80007800006 */
[----:B------:R-:W-:-:S04]  /*0800*/  IMAD.HI.U32 R3, R5, R11, RZ ;  /* 0x0000000b05037227 */ /* 0x000fc800078e00ff */
[----:B------:R-:W-:-:S04]  /*0810*/  IMAD.HI.U32 R6, P1, R5, R9, R6 ;  /* 0x0000000905067227 */ /* 0x000fc80007820006 */
[----:B------:R-:W-:Y:S01]  /*0820*/  IMAD.X R3, R3, 0x1, R5, P0 ;  /* 0x0000000103037824 */ /* 0x000fe200000e0605 */
[----:B------:R-:W-:-:S04]  /*0830*/  IADD3 R7, P2, PT, R13, R6, RZ ;  /* 0x000000060d077210 */ /* 0x000fc80007f5e0ff */
[----:B------:R-:W-:Y:S01]  /*0840*/  IADD3.X R3, PT, PT, RZ, RZ, R3, P2, P1 ;  /* 0x000000ffff037210 */ /* 0x000fe200017e2403 */
[----:B------:R-:W-:-:S04]  /*0850*/  IMAD.WIDE.U32 R4, R7, UR4, RZ ;  /* 0x0000000407047c25 */ /* 0x000fc8000f8e00ff */
[----:B------:R-:W-:Y:S01]  /*0860*/  IMAD R6, R7, UR5, R5 ;  /* 0x0000000507067c24 */ /* 0x000fe2000f8e0205 */
[----:B------:R-:W-:-:S03]  /*0870*/  IADD3 R5, P0, PT, RZ, -R4, RZ ;  /* 0x80000004ff057210 */ /* 0x000fc60007f1e0ff */
[----:B------:R-:W-:Y:S02]  /*0880*/  IMAD R4, R3, UR4, R6 ;  /* 0x0000000403047c24 */ /* 0x000fe4000f8e0206 */
[----:B------:R-:W-:-:S04]  /*0890*/  IMAD.HI.U32 R6, R7, R5, RZ ;  /* 0x0000000507067227 */ /* 0x000fc800078e00ff */
[----:B------:R-:W-:-:S04]  /*08a0*/  IMAD.X R4, RZ, RZ, ~R4, P0 ;  /* 0x000000ffff047224 */ /* 0x000fc800000e0e04 */
[----:B------:R-:W-:-:S04]  /*08b0*/  IMAD.WIDE.U32 R6, P0, R7, R4, R6 ;  /* 0x0000000407067225 */ /* 0x000fc80007800006 */
[C---:B------:R-:W-:Y:S02]  /*08c0*/  IMAD R8, R3.reuse, R4, RZ ;  /* 0x0000000403087224 */ /* 0x040fe400078e02ff */
[----:B------:R-:W-:-:S04]  /*08d0*/  IMAD.HI.U32 R7, P1, R3, R5, R6 ;  /* 0x0000000503077227 */ /* 0x000fc80007820006 */
[----:B------:R-:W-:Y:S02]  /*08e0*/  HFMA2 R5, -RZ, RZ, 0, 0 ;  /* 0x00000000ff057431 */ /* 0x000fe400000001ff */
[----:B------:R-:W-:Y:S01]  /*08f0*/  IMAD.HI.U32 R6, R3, R4, RZ ;  /* 0x0000000403067227 */ /* 0x000fe200078e00ff */
[----:B------:R-:W-:-:S03]  /*0900*/  IADD3 R7, P2, PT, R8, R7, RZ ;  /* 0x0000000708077210 */ /* 0x000fc60007f5e0ff */
[----:B------:R-:W-:Y:S02]  /*0910*/  IMAD.X R3, R6, 0x1, R3, P0 ;  /* 0x0000000106037824 */ /* 0x000fe400000e0603 */
[----:B------:R-:W-:-:S03]  /*0920*/  IMAD.HI.U32 R4, R7, R0, RZ ;  /* 0x0000000007047227 */ /* 0x000fc600078e00ff */
[----:B------:R-:W-:Y:S01]  /*0930*/  IADD3.X R3, PT, PT, RZ, RZ, R3, P2, P1 ;  /* 0x000000ffff037210 */ /* 0x000fe200017e2403 */
[----:B------:R-:W-:-:S04]  /*0940*/  IMAD.WIDE.U32 R4, RZ, R7, R4 ;  /* 0x00000007ff047225 */ /* 0x000fc800078e0004 */
[----:B------:R-:W-:-:S05]  /*0950*/  IMAD.HI.U32 R3, P0, R3, R0, R4 ;  /* 0x0000000003037227 */ /* 0x000fca0007800004 */
[----:B------:R-:W-:Y:S01]  /*0960*/  IADD3 R7, P1, PT, RZ, R3, RZ ;  /* 0x00000003ff077210 */ /* 0x000fe20007f3e0ff */
[----:B------:R-:W-:-:S04]  /*0970*/  IMAD.X R3, RZ, RZ, RZ, P0 ;  /* 0x000000ffff037224 */ /* 0x000fc800000e06ff */
[----:B------:R-:W-:-:S04]  /*0980*/  IMAD.WIDE.U32 R4, R7, UR4, RZ ;  /* 0x0000000407047c25 */ /* 0x000fc8000f8e00ff */
[----:B------:R-:W-:Y:S01]  /*0990*/  IMAD.X R3, RZ, RZ, R3, P1 ;  /* 0x000000ffff037224 */ /* 0x000fe200008e0603 */
[----:B------:R-:W-:Y:S01]  /*09a0*/  IADD3 R8, P1, PT, -R4, R0, RZ ;  /* 0x0000000004087210 */ /* 0x000fe20007f3e1ff */
[C---:B------:R-:W-:Y:S01]  /*09b0*/  IMAD R6, R7.reuse, UR5, R5 ;  /* 0x0000000507067c24 */ /* 0x040fe2000f8e0205 */
[----:B------:R-:W-:Y:S02]  /*09c0*/  IADD3 R4, PT, PT, R7, 0x1, RZ ;  /* 0x0000000107047810 */ /* 0x000fe40007ffe0ff */
[----:B------:R-:W-:Y:S01]  /*09d0*/  ISETP.GE.U32.AND P0, PT, R8, UR4, PT ;  /* 0x0000000408007c0c */ /* 0x000fe2000bf06070 */
[----:B------:R-:W-:-:S04]  /*09e0*/  IMAD R3, R3, UR4, R6 ;  /* 0x0000000403037c24 */ /* 0x000fc8000f8e0206 */
[----:B------:R-:W-:Y:S01]  /*09f0*/  IMAD.X R5, RZ, RZ, ~R3, P1 ;  /* 0x000000ffff057224 */ /* 0x000fe200008e0e03 */
[----:B------:R-:W-:-:S04]  /*0a00*/  IADD3 R3, P1, PT, R8, -UR4, RZ ;  /* 0x8000000408037c10 */ /* 0x000fc8000ff3e0ff */
[C---:B------:R-:W-:Y:S02]  /*0a10*/  ISETP.GE.U32.AND.EX P0, PT, R5.reuse, UR5, PT, P0 ;  /* 0x0000000505007c0c */ /* 0x040fe4000bf06100 */
[----:B------:R-:W-:Y:S02]  /*0a20*/  IADD3.X R6, PT, PT, R5, ~UR5, RZ, P1, !PT ;  /* 0x8000000505067c10 */ /* 0x000fe40008ffe4ff */
[----:B------:R-:W-:Y:S02]  /*0a30*/  SEL R3, R3, R8, P0 ;  /* 0x0000000803037207 */ /* 0x000fe40000000000 */
[----:B------:R-:W-:Y:S02]  /*0a40*/  SEL R4, R4, R7, P0 ;  /* 0x0000000704047207 */ /* 0x000fe40000000000 */
[----:B------:R-:W-:Y:S02]  /*0a50*/  SEL R6, R6, R5, P0 ;  /* 0x0000000506067207 */ /* 0x000fe40000000000 */
[----:B------:R-:W-:Y:S01]  /*0a60*/  ISETP.GE.U32.AND P0, PT, R3, UR4, PT ;  /* 0x0000000403007c0c */ /* 0x000fe2000bf06070 */
[----:B------:R-:W-:Y:S01]  /*0a70*/  VIADD R5, R4, 0x1 ;  /* 0x0000000104057836 */ /* 0x000fe20000000000 */
[----:B------:R-:W-:Y:S01]  /*0a80*/  ISETP.NE.U32.AND P1, PT, RZ, UR4, PT ;  /* 0x00000004ff007c0c */ /* 0x000fe2000bf25070 */
[----:B------:R-:W-:Y:S01]  /*0a90*/  IMAD.MOV.U32 R3, RZ, RZ, 0x0 ;  /* 0x00000000ff037424 */ /* 0x000fe200078e00ff */
[----:B------:R-:W-:-:S02]  /*0aa0*/  ISETP.GE.U32.AND.EX P0, PT, R6, UR5, PT, P0 ;  /* 0x0000000506007c0c */ /* 0x000fc4000bf06100 */
[----:B------:R-:W-:Y:S02]  /*0ab0*/  ISETP.NE.AND.EX P1, PT, RZ, UR5, PT, P1 ;  /* 0x00000005ff007c0c */ /* 0x000fe4000bf25310 */
[----:B------:R-:W-:-:S04]  /*0ac0*/  SEL R5, R5, R4, P0 ;  /* 0x0000000405057207 */ /* 0x000fc80000000000 */
[----:B------:R-:W-:Y:S01]  /*0ad0*/  SEL R5, R5, 0xffffffff, P1 ;  /* 0xffffffff05057807 */ /* 0x000fe20000800000 */
[----:B------:R-:W-:Y:S06]  /*0ae0*/  RET.REL.NODEC R2 `(encoder_backward_bf16) ;  /* 0xfffffff402447950 */ /* 0x000fec0003c3ffff */
.L_x_52:
        /* <DEDUP_REMOVED lines=9> */
.L_x_95:


//--------------------- .text.encoder_forward_bf16 --------------------------
	.section	.text.encoder_forward_bf16,"ax",@progbits
	.align	128
        .global         encoder_forward_bf16
        .type           encoder_forward_bf16,@function
        .size           encoder_forward_bf16,(.L_x_96 - encoder_forward_bf16)
        .other          encoder_forward_bf16,@"STO_CUDA_ENTRY STV_DEFAULT"
encoder_forward_bf16:
.text.encoder_forward_bf16:
[----:B------:R-:W-:Y:S01]  /*0000*/  LDC R1, c[0x0][0x37c] ;  /* 0x0000df00ff017b82 */ /* 0x000fe20000000800 */
[----:B------:R-:W0:Y:S01]  /*0010*/  S2R R3, SR_TID.X ;  /* 0x0000000000037919 */ /* 0x000e220000002100 */
[----:B------:R-:W1:Y:S06]  /*0020*/  LDCU UR4, c[0x0][0x3a8] ;  /* 0x00007500ff0477ac */ /* 0x000e6c0008000800 */
[----:B------:R-:W0:Y:S01]  /*0030*/  S2UR UR8, SR_CTAID.X ;  /* 0x00000000000879c3 */ /* 0x000e220000002500 */
[----:B------:R-:W2:Y:S07]  /*0040*/  LDCU.64 UR6, c[0x0][0x3a0] ;  /* 0x00007400ff0677ac */ /* 0x000eae0008000a00 */
[----:B------:R-:W0:Y:S01]  /*0050*/  LDC R0, c[0x0][0x360] ;  /* 0x0000d800ff007b82 */ /* 0x000e220000000800 */
[----:B-1----:R-:W-:-:S02]  /*0060*/  ULEA.HI UR4, UR4, UR4, URZ, 0x1 ;  /* 0x0000000404047291 */ /* 0x002fc4000f8f08ff */
[----:B--2---:R-:W-:Y:S02]  /*0070*/  UIMAD UR5, UR7, UR6, URZ ;  /* 0x00000006070572a4 */ /* 0x004fe4000f8e02ff */
[----:B------:R-:W-:-:S04]  /*0080*/  USHF.R.S32.HI UR4, URZ, 0x1, UR4 ;  /* 0x00000001ff047899 */ /* 0x000fc80008011404 */
[----:B------:R-:W-:-:S04]  /*0090*/  UIMAD UR5, UR4, UR5, URZ ;  /* 0x00000005040572a4 */ /* 0x000fc8000f8e02ff */
[----:B------:R-:W-:Y:S01]  /*00a0*/  USHF.R.S32.HI UR6, URZ, 0x1f, UR5 ;  /* 0x0000001fff067899 */ /* 0x000fe20008011405 */
[----:B0-----:R-:W-:-:S05]  /*00b0*/  IMAD R0, R0, UR8, R3 ;  /* 0x0000000800007c24 */ /* 0x001fca000f8e0203 */
[----:B------:R-:W-:-:S04]  /*00c0*/  ISETP.GE.U32.AND P0, PT, R0, UR5, PT ;  /* 0x0000000500007c0c */ /* 0x000fc8000bf06070 */
[----:B------:R-:W-:-:S13]  /*00d0*/  ISETP.GE.U32.AND.EX P0, PT, RZ, UR6, PT, P0 ;  /* 0x00000006ff007c0c */ /* 0x000fda000bf06100 */
[----:B------:R-:W-:Y:S05]  /*00e0*/  @P0 EXIT ;  /* 0x000000000000094d */ /* 0x000fea0003800000 */
[----:B------:R-:W-:Y:S01]  /*00f0*/  USHF.R.S32.HI UR5, URZ, 0x1f, UR4 ;  /* 0x0000001fff057899 */ /* 0x000fe20008011404 */
[----:B------:R-:W0:Y:S03]  /*0100*/  LDCU.64 UR6, c[0x0][0x358] ;  /* 0x00006b00ff0677ac */ /* 0x000e260008000a00 */
[----:B------:R-:W-:-:S09]  /*0110*/  UISETP.NE.U32.AND UP0, UPT, UR5, URZ, UPT ;  /* 0x000000ff0500728c */ /* 0x000fd2000bf05070 */
[----:B------:R-:W-:Y:S05]  /*0120*/  BRA.U UP0, `(.L_x_53) ;  /* 0x0000000100547547 */ /* 0x000fea000b800000 */
[----:B------:R-:W1:Y:S01]  /*0130*/  I2F.U32.RP R4, UR4 ;  /* 0x0000000400047d06 */ /* 0x000e620008209000 */
[----:B------:R-:W-:Y:S01]  /*0140*/  IMAD R5, RZ, RZ, -UR4 ;  /* 0x80000004ff057e24 */ /* 0x000fe2000f8e02ff */
[----:B------:R-:W-:-:S06]  /*0150*/  ISETP.NE.U32.AND P2, PT, RZ, UR4, PT ;  /* 0x00000004ff007c0c */ /* 0x000fcc000bf45070 */
[----:B-1----:R-:W1:Y:S02]  /*0160*/  MUFU.RCP R4, R4 ;  /* 0x0000000400047308 */ /* 0x002e640000001000 */
[----:B-1----:R-:W-:-:S06]  /*0170*/  IADD3 R2, PT, PT, R4, 0xffffffe, RZ ;  /* 0x0ffffffe04027810 */ /* 0x002fcc0007ffe0ff */
[----:B------:R1:W2:Y:S02]  /*0180*/  F2I.FTZ.U32.TRUNC.NTZ R3, R2 ;  /* 0x0000000200037305 */ /* 0x0002a4000021f000 */
[----:B-1----:R-:W-:Y:S02]  /*0190*/  HFMA2 R2, -RZ, RZ, 0, 0 ;  /* 0x00000000ff027431 */ /* 0x002fe400000001ff */
[----:B--2---:R-:W-:-:S04]  /*01a0*/  IMAD R5, R5, R3, RZ ;  /* 0x0000000305057224 */ /* 0x004fc800078e02ff */
        /* <DEDUP_REMOVED lines=8> */
[----:B------:R-:W-:Y:S02]  /*0230*/  @P1 IADD3 R2, PT, PT, R2, 0x1, RZ ;  /* 0x0000000102021810 */ /* 0x000fe40007ffe0ff */
[----:B------:R-:W-:-:S05]  /*0240*/  @!P2 LOP3.LUT R2, RZ, UR4, RZ, 0x33, !PT ;  /* 0x00000004ff02ac12 */ /* 0x000fca000f8e33ff */
[----:B------:R-:W-:-:S04]  /*0250*/  IMAD.MOV R3, RZ, RZ, -R2 ;  /* 0x000000ffff037224 */ /* 0x000fc800078e0a02 */
[----:B------:R-:W-:Y:S01]  /*0260*/  IMAD R3, R3, UR4, R0 ;  /* 0x0000000403037c24 */ /* 0x000fe2000f8e0200 */
[----:B------:R-:W-:Y:S06]  /*0270*/  BRA `(.L_x_54) ;  /* 0x0000000000147947 */ /* 0x000fec0003800000 */
.L_x_53:
[----:B------:R-:W-:-:S07]  /*0280*/  MOV R2, 0x2a0 ;  /* 0x000002a000027802 */ /* 0x000fce0000000f00 */
[----:B0-----:R-:W-:Y:S05]  /*0290*/  CALL.REL.NOINC `($__internal_4_$__cuda_sm20_div_u64) ;  /* 0x0000000000b07944 */ /* 0x001fea0003c00000 */
[----:B------:R-:W-:Y:S01]  /*02a0*/  IADD3 R3, PT, PT, -R4, RZ, RZ ;  /* 0x000000ff04037210 */ /* 0x000fe20007ffe1ff */
[----:B------:R-:W-:-:S04]  /*02b0*/  IMAD.MOV.U32 R2, RZ, RZ, R4 ;  /* 0x000000ffff027224 */ /* 0x000fc800078e0004 */
[----:B------:R-:W-:-:S07]  /*02c0*/  IMAD R3, R3, UR4, R0 ;  /* 0x0000000403037c24 */ /* 0x000fce000f8e0200 */
.L_x_54:
[----:B------:R-:W1:Y:S01]  /*02d0*/  LDCU.64 UR8, c[0x0][0x388] ;  /* 0x00007100ff0877ac */ /* 0x000e620008000a00 */
[----:B------:R-:W-:Y:S01]  /*02e0*/  SHF.R.S64 R4, RZ, 0x1e, R2 ;  /* 0x0000001eff047819 */ /* 0x000fe20000001002 */
[----:B------:R-:W2:Y:S03]  /*02f0*/  LDC R10, c[0x0][0x3a4] ;  /* 0x0000e900ff0a7b82 */ /* 0x000ea60000000800 */
[----:B-1----:R-:W-:-:S04]  /*0300*/  IADD3 R4, P0, PT, R4, UR8, RZ ;  /* 0x0000000804047c10 */ /* 0x002fc8000ff1e0ff */
[----:B------:R-:W-:-:S05]  /*0310*/  LEA.HI.X.SX32 R5, R2, UR9, 0x2, P0 ;  /* 0x0000000902057c11 */ /* 0x000fca00080f16ff */
[----:B0-----:R0:W3:Y:S01]  /*0320*/  LDG.E R8, desc[UR6][R4.64] ;  /* 0x0000000604087981 */ /* 0x0010e2000c1e1900 */
[----:B--2---:R-:W-:Y:S02]  /*0330*/  IABS R9, R10 ;  /* 0x0000000a00097213 */ /* 0x004fe40000000000 */
[----:B------:R-:W-:Y:S02]  /*0340*/  ISETP.GE.AND P2, PT, R2, RZ, PT ;  /* 0x000000ff0200720c */ /* 0x000fe40003f46270 */
[----:B------:R-:W1:Y:S01]  /*0350*/  I2F.RP R0, R9 ;  /* 0x0000000900007306 */ /* 0x000e620000209400 */
[----:B0-----:R-:W-:-:S07]  /*0360*/  IABS R4, R2 ;  /* 0x0000000200047213 */ /* 0x001fce0000000000 */
[----:B-1----:R-:W0:Y:S02]  /*0370*/  MUFU.RCP R0, R0 ;  /* 0x0000000000007308 */ /* 0x002e240000001000 */
[----:B0-----:R-:W-:-:S06]  /*0380*/  IADD3 R6, PT, PT, R0, 0xffffffe, RZ ;  /* 0x0ffffffe00067810 */ /* 0x001fcc0007ffe0ff */
[----:B------:R0:W1:Y:S02]  /*0390*/  F2I.FTZ.U32.TRUNC.NTZ R7, R6 ;  /* 0x0000000600077305 */ /* 0x000064000021f000 */
[----:B0-----:R-:W-:Y:S01]  /*03a0*/  MOV R6, RZ ;  /* 0x000000ff00067202 */ /* 0x001fe20000000f00 */
[----:B-1----:R-:W-:-:S04]  /*03b0*/  IMAD.MOV R12, RZ, RZ, -R7 ;  /* 0x000000ffff0c7224 */ /* 0x002fc800078e0a07 */
[----:B------:R-:W-:-:S04]  /*03c0*/  IMAD R11, R12, R9, RZ ;  /* 0x000000090c0b7224 */ /* 0x000fc800078e02ff */
[----:B------:R-:W-:-:S06]  /*03d0*/  IMAD.HI.U32 R7, R7, R11, R6 ;  /* 0x0000000b07077227 */ /* 0x000fcc00078e0006 */
[----:B------:R-:W-:-:S04]  /*03e0*/  IMAD.HI.U32 R7, R7, R4, RZ ;  /* 0x0000000407077227 */ /* 0x000fc800078e00ff */
[----:B------:R-:W-:-:S04]  /*03f0*/  IMAD.MOV R7, RZ, RZ, -R7 ;  /* 0x000000ffff077224 */ /* 0x000fc800078e0a07 */
[C---:B------:R-:W-:Y:S02]  /*0400*/  IMAD R0, R9.reuse, R7, R4 ;  /* 0x0000000709007224 */ /* 0x040fe400078e0204 */
[----:B------:R-:W0:Y:S03]  /*0410*/  LDC.64 R4, c[0x0][0x390] ;  /* 0x0000e400ff047b82 */ /* 0x000e260000000a00 */
[----:B------:R-:W-:-:S05]  /*0420*/  ISETP.GT.U32.AND P0, PT, R9, R0, PT ;  /* 0x000000000900720c */ /* 0x000fca0003f04070 */
[----:B------:R-:W1:Y:S08]  /*0430*/  LDC.64 R6, c[0x0][0x398] ;  /* 0x0000e600ff067b82 */ /* 0x000e700000000a00 */
[----:B------:R-:W-:Y:S02]  /*0440*/  @!P0 IADD3 R0, PT, PT, R0, -R9, RZ ;  /* 0x8000000900008210 */ /* 0x000fe40007ffe0ff */
[----:B------:R-:W-:-:S02]  /*0450*/  ISETP.NE.AND P0, PT, R10, RZ, PT ;  /* 0x000000ff0a00720c */ /* 0x000fc40003f05270 */
[----:B------:R-:W-:-:S13]  /*0460*/  ISETP.GT.U32.AND P1, PT, R9, R0, PT ;  /* 0x000000000900720c */ /* 0x000fda0003f24070 */
[----:B------:R-:W-:-:S05]  /*0470*/  @!P1 IMAD.IADD R0, R0, 0x1, -R9 ;  /* 0x0000000100009824 */ /* 0x000fca00078e0a09 */
[----:B------:R-:W-:Y:S02]  /*0480*/  @!P2 IADD3 R0, PT, PT, -R0, RZ, RZ ;  /* 0x000000ff0000a210 */ /* 0x000fe40007ffe1ff */
[----:B------:R-:W-:-:S05]  /*0490*/  @!P0 LOP3.LUT R0, RZ, R10, RZ, 0x33, !PT ;  /* 0x0000000aff008212 */ /* 0x000fca00078e33ff */
[----:B------:R-:W-:-:S04]  /*04a0*/  IMAD R11, R0, UR4, R3 ;  /* 0x00000004000b7c24 */ /* 0x000fc8000f8e0203 */
[----:B-1----:R-:W-:-:S06]  /*04b0*/  IMAD.WIDE R6, R11, 0x4, R6 ;  /* 0x000000040b067825 */ /* 0x002fcc00078e0206 */
[----:B------:R-:W2:Y:S01]  /*04c0*/  LDG.E R7, desc[UR6][R6.64] ;  /* 0x0000000606077981 */ /* 0x000ea2000c1e1900 */
[----:B---3--:R-:W-:-:S04]  /*04d0*/  IMAD R9, R8, UR4, R3 ;  /* 0x0000000408097c24 */ /* 0x008fc8000f8e0203 */
[----:B0-----:R-:W-:Y:S02]  /*04e0*/  IMAD.WIDE R4, R9, 0x4, R4 ;  /* 0x0000000409047825 */ /* 0x001fe400078e0204 */
[----:B------:R-:W0:Y:S04]  /*04f0*/  LDC.64 R8, c[0x0][0x380] ;  /* 0x0000e000ff087b82 */ /* 0x000e280000000a00 */
[----:B------:R-:W2:Y:S01]  /*0500*/  LDG.E R4, desc[UR6][R4.64] ;  /* 0x0000000604047981 */ /* 0x000ea2000c1e1900 */
[----:B------:R-:W-:-:S04]  /*0510*/  IMAD R3, R2, UR4, R3 ;  /* 0x0000000402037c24 */ /* 0x000fc8000f8e0203 */
[----:B0-----:R-:W-:-:S04]  /*0520*/  IMAD.WIDE R2, R3, 0x4, R8 ;  /* 0x0000000403027825 */ /* 0x001fc800078e0208 */
[----:B--2---:R-:W-:-:S05]  /*0530*/  HFMA2.BF16_V2 R9, R4, 1, 1, R7 ;  /* 0x3f803f8004097831 */ /* 0x004fca0000200007 */
[----:B------:R-:W-:Y:S01]  /*0540*/  STG.E desc[UR6][R2.64], R9 ;  /* 0x0000000902007986 */ /* 0x000fe2000c101906 */
[----:B------:R-:W-:Y:S05]  /*0550*/  EXIT ;  /* 0x000000000000794d */ /* 0x000fea0003800000 */
        .weak           $__internal_4_$__cuda_sm20_div_u64
        .type           $__internal_4_$__cuda_sm20_div_u64,@function
        .size           $__internal_4_$__cuda_sm20_div_u64,(.L_x_96 - $__internal_4_$__cuda_sm20_div_u64)
$__internal_4_$__cuda_sm20_div_u64:
[----:B------:R-:W0:Y:S08]  /*0560*/  I2F.U64.RP R3, UR4 ;  /* 0x0000000400037d12 */ /* 0x000e300008309000 */
[----:B0-----:R-:W0:Y:S02]  /*0570*/  MUFU.RCP R3, R3 ;  /* 0x0000000300037308 */ /* 0x001e240000001000 */
[----:B0-----:R-:W-:-:S06]  /*0580*/  VIADD R4, R3, 0x1ffffffe ;  /* 0x1ffffffe03047836 */ /* 0x001fcc0000000000 */
[----:B------:R-:W0:Y:S02]  /*0590*/  F2I.U64.TRUNC R4, R4 ;  /* 0x0000000400047311 */ /* 0x000e24000020d800 */
[----:B0-----:R-:W-:-:S04]  /*05a0*/  IMAD.WIDE.U32 R6, R4, UR4, RZ ;  /* 0x0000000404067c25 */ /* 0x001fc8000f8e00ff */
[----:B------:R-:W-:Y:S01]  /*05b0*/  IMAD R7, R4, UR5, R7 ;  /* 0x0000000504077c24 */ /* 0x000fe2000f8e0207 */
[----:B------:R-:W-:-:S03]  /*05c0*/  IADD3 R9, P0, PT, RZ, -R6, RZ ;  /* 0x80000006ff097210 */ /* 0x000fc60007f1e0ff */
[----:B------:R-:W-:Y:S02]  /*05d0*/  IMAD R7, R5, UR4, R7 ;  /* 0x0000000405077c24 */ /* 0x000fe4000f8e0207 */
[----:B------:R-:W-:-:S03]  /*05e0*/  IMAD.HI.U32 R6, R4, R9, RZ ;  /* 0x0000000904067227 */ /* 0x000fc600078e00ff */
[----:B------:R-:W-:Y:S01]  /*05f0*/  IADD3.X R11, PT, PT, RZ, ~R7, RZ, P0, !PT ;  /* 0x80000007ff0b7210 */ /* 0x000fe200007fe4ff */
[----:B------:R-:W-:-:S04]  /*0600*/  IMAD.MOV.U32 R7, RZ, RZ, R4 ;  /* 0x000000ffff077224 */ /* 0x000fc800078e0004 */
[----:B------:R-:W-:-:S04]  /*0610*/  IMAD.WIDE.U32 R6, P0, R4, R11, R6 ;  /* 0x0000000b04067225 */ /* 0x000fc80007800006 */
[C---:B------:R-:W-:Y:S02]  /*0620*/  IMAD R13, R5.reuse, R11, RZ ;  /* 0x0000000b050d7224 */ /* 0x040fe400078e02ff */
[----:B------:R-:W-:-:S04]  /*0630*/  IMAD.HI.U32 R6, P1, R5, R9, R6 ;  /* 0x0000000905067227 */ /* 0x000fc80007820006 */
[----:B------:R-:W-:Y:S01]  /*0640*/  IMAD.HI.U32 R3, R5, R11, RZ ;  /* 0x0000000b05037227 */ /* 0x000fe200078e00ff */
[----:B------:R-:W-:-:S04]  /*0650*/  IADD3 R7, P2, PT, R13, R6, RZ ;  /* 0x000000060d077210 */ /* 0x000fc80007f5e0ff */
[----:B------:R-:W-:Y:S01]  /*0660*/  IADD3.X R3, PT, PT, R3, R5, RZ, P0, !PT ;  /* 0x0000000503037210 */ /* 0x000fe200007fe4ff */
[----:B------:R-:W-:-:S03]  /*0670*/  IMAD.WIDE.U32 R4, R7, UR4, RZ ;  /* 0x0000000407047c25 */ /* 0x000fc6000f8e00ff */
[----:B------:R-:W-:Y:S01]  /*0680*/  IADD3.X R3, PT, PT, RZ, RZ, R3, P2, P1 ;  /* 0x000000ffff037210 */ /* 0x000fe200017e2403 */
        /* <DEDUP_REMOVED lines=8> */
[----:B------:R-:W-:Y:S01]  /*0710*/  IMAD.HI.U32 R6, R3, R4, RZ ;  /* 0x0000000403067227 */ /* 0x000fe200078e00ff */
[----:B------:R-:W-:-:S03]  /*0720*/  IADD3 R7, P2, PT, R8, R7, RZ ;  /* 0x0000000708077210 */ /* 0x000fc60007f5e0ff */
[----:B------:R-:W-:Y:S01]  /*0730*/  IMAD.MOV.U32 R5, RZ, RZ, RZ ;  /* 0x000000ffff057224 */ /* 0x000fe200078e00ff */
[----:B------:R-:W-:Y:S01]  /*0740*/  IADD3.X R3, PT, PT, R6, R3, RZ, P0, !PT ;  /* 0x0000000306037210 */ /* 0x000fe200007fe4ff */
[----:B------:R-:W-:-:S03]  /*0750*/  IMAD.HI.U32 R4, R7, R0, RZ ;  /* 0x0000000007047227 */ /* 0x000fc600078e00ff */
[----:B------:R-:W-:Y:S01]  /*0760*/  IADD3.X R3, PT, PT, RZ, RZ, R3, P2, P1 ;  /* 0x000000ffff037210 */ /* 0x000fe200017e2403 */
[----:B------:R-:W-:-:S04]  /*0770*/  IMAD.WIDE.U32 R4, RZ, R7, R4 ;  /* 0x00000007ff047225 */ /* 0x000fc800078e0004 */
[----:B------:R-:W-:-:S05]  /*0780*/  IMAD.HI.U32 R3, P0, R3, R0, R4 ;  /* 0x0000000003037227 */ /* 0x000fca0007800004 */
[----:B------:R-:W-:Y:S02]  /*0790*/  IADD3 R7, P1, PT, RZ, R3, RZ ;  /* 0x00000003ff077210 */ /* 0x000fe40007f3e0ff */
[----:B------:R-:W-:-:S03]  /*07a0*/  IADD3.X R3, PT, PT, RZ, RZ, RZ, P0, !PT ;  /* 0x000000ffff037210 */ /* 0x000fc600007fe4ff */
[----:B------:R-:W-:-:S04]  /*07b0*/  IMAD.WIDE.U32 R4, R7, UR4, RZ ;  /* 0x0000000407047c25 */ /* 0x000fc8000f8e00ff */
[----:B------:R-:W-:Y:S01]  /*07c0*/  IMAD.X R3, RZ, RZ, R3, P1 ;  /* 0x000000ffff037224 */ /* 0x000fe200008e0603 */
[----:B------:R-:W-:Y:S01]  /*07d0*/  IADD3 R8, P1, PT, -R4, R0, RZ ;  /* 0x0000000004087210 */ /* 0x000fe20007f3e1ff */
[C---:B------:R-:W-:Y:S02]  /*07e0*/  IMAD R6, R7.reuse, UR5, R5 ;  /* 0x0000000507067c24 */ /* 0x040fe4000f8e0205 */
[----:B------:R-:W-:Y:S01]  /*07f0*/  VIADD R4, R7, 0x1 ;  /* 0x0000000107047836 */ /* 0x000fe20000000000 */
[----:B------:R-:W-:Y:S01]  /*0800*/  ISETP.GE.U32.AND P0, PT, R8, UR4, PT ;  /* 0x0000000408007c0c */ /* 0x000fe2000bf06070 */
[----:B------:R-:W-:-:S05]  /*0810*/  IMAD R3, R3, UR4, R6 ;  /* 0x0000000403037c24 */ /* 0x000fca000f8e0206 */
[----:B------:R-:W-:Y:S02]  /*0820*/  IADD3.X R6, PT, PT, RZ, ~R3, RZ, P1, !PT ;  /* 0x80000003ff067210 */ /* 0x000fe40000ffe4ff */
[----:B------:R-:W-:Y:S02]  /*0830*/  IADD3 R3, P1, PT, R8, -UR4, RZ ;  /* 0x8000000408037c10 */ /* 0x000fe4000ff3e0ff */
[C---:B------:R-:W-:Y:S02]  /*0840*/  ISETP.GE.U32.AND.EX P0, PT, R6.reuse, UR5, PT, P0 ;  /* 0x0000000506007c0c */ /* 0x040fe4000bf06100 */
[----:B------:R-:W-:Y:S02]  /*0850*/  IADD3.X R5, PT, PT, R6, ~UR5, RZ, P1, !PT ;  /* 0x8000000506057c10 */ /* 0x000fe40008ffe4ff */
[----:B------:R-:W-:Y:S02]  /*0860*/  SEL R3, R3, R8, P0 ;  /* 0x0000000803037207 */ /* 0x000fe40000000000 */
[----:B------:R-:W-:-:S02]  /*0870*/  SEL R5, R5, R6, P0 ;  /* 0x0000000605057207 */ /* 0x000fc40000000000 */
[----:B------:R-:W-:Y:S02]  /*0880*/  SEL R7, R4, R7, P0 ;  /* 0x0000000704077207 */ /* 0x000fe40000000000 */
[----:B------:R-:W-:Y:S02]  /*0890*/  ISETP.GE.U32.AND P0, PT, R3, UR4, PT ;  /* 0x0000000403007c0c */ /* 0x000fe4000bf06070 */
[----:B------:R-:W-:Y:S02]  /*08a0*/  ISETP.NE.U32.AND P1, PT, RZ, UR4, PT ;  /* 0x00000004ff007c0c */ /* 0x000fe4000bf25070 */
[----:B------:R-:W-:Y:S02]  /*08b0*/  IADD3 R4, PT, PT, R7, 0x1, RZ ;  /* 0x0000000107047810 */ /* 0x000fe40007ffe0ff */
[----:B------:R-:W-:Y:S02]  /*08c0*/  ISETP.GE.U32.AND.EX P0, PT, R5, UR5, PT, P0 ;  /* 0x0000000505007c0c */ /* 0x000fe4000bf06100 */
[----:B------:R-:W-:-:S02]  /*08d0*/  MOV R3, 0x0 ;  /* 0x0000000000037802 */ /* 0x000fc40000000f00 */
[----:B------:R-:W-:Y:S02]  /*08e0*/  ISETP.NE.AND.EX P1, PT, RZ, UR5, PT, P1 ;  /* 0x00000005ff007c0c */ /* 0x000fe4000bf25310 */
[----:B------:R-:W-:-:S04]  /*08f0*/  SEL R4, R4, R7, P0 ;  /* 0x0000000704047207 */ /* 0x000fc80000000000 */
[----:B------:R-:W-:Y:S01]  /*0900*/  SEL R4, R4, 0xffffffff, P1 ;  /* 0xffffffff04047807 */ /* 0x000fe20000800000 */
[----:B------:R-:W-:Y:S06]  /*0910*/  RET.REL.NODEC R2 `(encoder_forward_bf16) ;  /* 0xfffffff402b87950 */ /* 0x000fec0003c3ffff */
.L_x_55:
        /* <DEDUP_REMOVED lines=14> */
.L_x_96:


//--------------------- .text.gelu_bwd_bf16       --------------------------
	.section	.text.gelu_bwd_bf16,"ax",@progbits
	.align	128
        .global         gelu_bwd_bf16
        .type           gelu_bwd_bf16,@function
        .size           gelu_bwd_bf16,(.L_x_97 - gelu_bwd_bf16)
        .other          gelu_bwd_bf16,@"STO_CUDA_ENTRY STV_DEFAULT"
gelu_bwd_bf16:
.text.gelu_bwd_bf16:
[----:B------:R-:W-:Y:S01]  /*0000*/  LDC R1, c[0x0][0x37c] ;  /* 0x0000df00ff017b82 */ /* 0x000fe20000000800 */
[----:B------:R-:W0:Y:S07]  /*0010*/  S2R R0, SR_TID.X ;  /* 0x0000000000007919 */ /* 0x000e2e0000002100 */
[----:B------:R-:W0:Y:S01]  /*0020*/  S2UR UR4, SR_CTAID.X ;  /* 0x00000000000479c3 */ /* 0x000e220000002500 */
[----:B------:R-:W1:Y:S07]  /*0030*/  LDCU.64 UR6, c[0x0][0x398] ;  /* 0x00007300ff0677ac */ /* 0x000e6e0008000a00 */
[----:B------:R-:W0:Y:S02]  /*0040*/  LDC R3, c[0x0][0x360] ;  /* 0x0000d800ff037b82 */ /* 0x000e240000000800 */
[----:B0-----:R-:W-:-:S05]  /*0050*/  IMAD R3, R3, UR4, R0 ;  /* 0x0000000403037c24 */ /* 0x001fca000f8e0200 */
[----:B-1----:R-:W-:-:S04]  /*0060*/  ISETP.GE.U32.AND P0, PT, R3, UR6, PT ;  /* 0x0000000603007c0c */ /* 0x002fc8000bf06070 */
[----:B------:R-:W-:-:S13]  /*0070*/  ISETP.GE.U32.AND.EX P0, PT, RZ, UR7, PT, P0 ;  /* 0x00000007ff007c0c */ /* 0x000fda000bf06100 */
[----:B------:R-:W-:Y:S05]  /*0080*/  @P0 EXIT ;  /* 0x000000000000094d */ /* 0x000fea0003800000 */
[----:B------:R-:W0:Y:S01]  /*0090*/  LDCU.128 UR8, c[0x0][0x380] ;  /* 0x00007000ff0877ac */ /* 0x000e220008000c00 */
[----:B------:R-:W-:Y:S02]  /*00a0*/  SHF.L.U32 R4, R3, 0x1, RZ ;  /* 0x0000000103047819 */ /* 0x000fe400000006ff */
[----:B------:R-:W-:Y:S01]  /*00b0*/  SHF.R.U32.HI R3, RZ, 0x1f, R3 ;  /* 0x0000001fff037819 */ /* 0x000fe20000011603 */
[----:B------:R-:W1:Y:S01]  /*00c0*/  LDCU.64 UR4, c[0x0][0x358] ;  /* 0x00006b00ff0477ac */ /* 0x000e620008000a00 */
[----:B0-----:R-:W-:-:S04]  /*00d0*/  IADD3 R8, P0, PT, R4, UR8, RZ ;  /* 0x0000000804087c10 */ /* 0x001fc8000ff1e0ff */
[----:B------:R-:W-:-:S05]  /*00e0*/  IADD3.X R9, PT, PT, R3, UR9, RZ, P0, !PT ;  /* 0x0000000903097c10 */ /* 0x000fca00087fe4ff */
[----:B-1----:R-:W2:Y:S01]  /*00f0*/  LDG.E.U16 R5, desc[UR4][R8.64] ;  /* 0x0000000408057981 */ /* 0x002ea2000c1e1500 */
[----:B------:R-:W-:-:S04]  /*0100*/  IADD3 R10, P0, PT, R4, UR10, RZ ;  /* 0x0000000a040a7c10 */ /* 0x000fc8000ff1e0ff */
[----:B------:R-:W-:-:S05]  /*0110*/  IADD3.X R11, PT, PT, R3, UR11, RZ, P0, !PT ;  /* 0x0000000b030b7c10 */ /* 0x000fca00087fe4ff */
[----:B------:R0:W3:Y:S01]  /*0120*/  LDG.E.U16 R2, desc[UR4][R10.64] ;  /* 0x000000040a027981 */ /* 0x0000e2000c1e1500 */
[----:B------:R-:W-:Y:S01]  /*0130*/  IMAD.MOV.U32 R12, RZ, RZ, 0x3c80f082 ;  /* 0x3c80f082ff0c7424 */ /* 0x000fe200078e00ff */
[----:B------:R-:W-:Y:S01]  /*0140*/  BSSY.RECONVERGENT B0, `(.L_x_56) ;  /* 0x0000034000007945 */ /* 0x000fe20003800200 */
[----:B--2---:R-:W-:-:S04]  /*0150*/  IMAD.U32 R5, R5, 0x10000, RZ ;  /* 0x0001000005057824 */ /* 0x004fc800078e00ff */
[----:B------:R-:W-:-:S04]  /*0160*/  FMUL R0, R5, 0.044714998453855514526 ;  /* 0x3d37271305007820 */ /* 0x000fc80000400000 */
[----:B------:R-:W-:-:S04]  /*0170*/  FMUL R0, R5, R0 ;  /* 0x0000000005007220 */ /* 0x000fc80000400000 */
[----:B------:R-:W-:-:S04]  /*0180*/  FFMA R0, R5, R0, R5 ;  /* 0x0000000005007223 */ /* 0x000fc80000000005 */
[----:B------:R-:W-:Y:S01]  /*0190*/  FMUL R6, R0, 0.79788458347320556641 ;  /* 0x3f4c422a00067820 */ /* 0x000fe20000400000 */
[----:B------:R-:W-:-:S03]  /*01a0*/  HFMA2 R0, -RZ, RZ, 3.4921875, 0 ;  /* 0x42fc0000ff007431 */ /* 0x000fc600000001ff */
[C---:B------:R-:W-:Y:S01]  /*01b0*/  FMUL R7, |R6|.reuse, 1.4426950216293334961 ;  /* 0x3fb8aa3b06077820 */ /* 0x040fe20000400200 */
[----:B------:R-:W-:-:S05]  /*01c0*/  FSETP.GE.AND P1, PT, |R6|, 0.60000002384185791016, PT ;  /* 0x3f19999a0600780b */ /* 0x000fca0003f26200 */
[----:B------:R-:W1:Y:S02]  /*01d0*/  FRND.TRUNC R7, R7 ;  /* 0x0000000700077307 */ /* 0x000e64000020d000 */
[----:B-1----:R-:W-:Y:S02]  /*01e0*/  FSETP.GT.AND P0, PT, |R7|, 126, PT ;  /* 0x42fc00000700780b */ /* 0x002fe40003f04200 */
[----:B------:R-:W-:-:S04]  /*01f0*/  LOP3.LUT R0, R0, 0x80000000, R7, 0xb8, !PT ;  /* 0x8000000000007812 */ /* 0x000fc800078eb807 */
[----:B------:R-:W-:Y:S02]  /*0200*/  FSEL R9, R0, R7, P0 ;  /* 0x0000000700097208 */ /* 0x000fe40000000000 */
[----:B------:R-:W-:-:S03]  /*0210*/  FSETP.GE.AND P0, PT, |R6|, 9.010913848876953125, PT ;  /* 0x41102cb40600780b */ /* 0x000fc60003f06200 */
[----:B------:R-:W-:-:S04]  /*0220*/  FFMA R0, R9, -0.69314718246459960938, |R6| ;  /* 0xbf31721809007823 */ /* 0x000fc80000000406 */
[C---:B------:R-:W-:Y:S01]  /*0230*/  FFMA R0, R9.reuse, 1.9046542121259335545e-09, R0 ;  /* 0x3102e30809007823 */ /* 0x040fe20000000000 */
[----:B------:R-:W-:-:S03]  /*0240*/  FADD R9, R9, 12583037 ;  /* 0x4b40007d09097421 */ /* 0x000fc60000000000 */
[----:B------:R-:W-:Y:S01]  /*0250*/  FMUL R8, R0, 1.4426950216293334961 ;  /* 0x3fb8aa3b00087820 */ /* 0x000fe20000400000 */
[----:B------:R-:W-:Y:S01]  /*0260*/  FMUL R0, |R6|, 2.8853900432586669922 ;  /* 0x4038aa3b06007820 */ /* 0x000fe20000400200 */
[----:B------:R-:W-:-:S04]  /*0270*/  IMAD.SHL.U32 R9, R9, 0x800000, RZ ;  /* 0x0080000009097824 */ /* 0x000fc800078e00ff */
[----:B------:R-:W0:Y:S08]  /*0280*/  MUFU.EX2 R8, R8 ;  /* 0x0000000800087308 */ /* 0x000e300000000800 */
[----:B------:R-:W1:Y:S01]  /*0290*/  MUFU.EX2 R0, R0 ;  /* 0x0000000000007308 */ /* 0x000e620000000800 */
[----:B0-----:R-:W-:Y:S01]  /*02a0*/  FMUL R10, R9, R8 ;  /* 0x00000008090a7220 */ /* 0x001fe20000400000 */
[----:B------:R-:W-:-:S06]  /*02b0*/  MOV R8, 0x3f800000 ;  /* 0x3f80000000087802 */ /* 0x000fcc0000000f00 */
[----:B------:R-:W0:Y:S01]  /*02c0*/  MUFU.RCP R9, R10 ;  /* 0x0000000a00097308 */ /* 0x000e220000001000 */
[----:B-1----:R-:W-:-:S07]  /*02d0*/  FADD R7, R0, 1 ;  /* 0x3f80000000077421 */ /* 0x002fce0000000000 */
[----:B------:R-:W1:Y:S01]  /*02e0*/  MUFU.RCP R7, R7 ;  /* 0x0000000700077308 */ /* 0x000e620000001000 */
[----:B0-----:R-:W-:-:S04]  /*02f0*/  FMUL.FTZ R9, R9, 0.125 ;  /* 0x3e00000009097820 */ /* 0x001fc80000410000 */
[----:B------:R-:W-:Y:S01]  /*0300*/  FFMA R11, R10, 2, R9 ;  /* 0x400000000a0b7823 */ /* 0x000fe20000000009 */
[----:B------:R-:W-:-:S03]  /*0310*/  FMUL R9, R6, R6 ;  /* 0x0000000606097220 */ /* 0x000fc60000400000 */
[----:B------:R-:W-:Y:S01]  /*0320*/  FMUL R11, R11, R11 ;  /* 0x0000000b0b0b7220 */ /* 0x000fe20000400000 */
[----:B-1----:R-:W-:Y:S01]  /*0330*/  FFMA R0, R7, -2, R8 ;  /* 0xc000000007007823 */ /* 0x002fe20000000008 */
[----:B------:R-:W-:-:S03]  /*0340*/  FFMA R8, R9, R12, -0.052303962409496307373 ;  /* 0xbd563cae09087423 */ /* 0x000fc6000000000c */
[----:B------:R-:W-:Y:S02]  /*0350*/  IADD3 R10, PT, PT, R11, 0x1800000, RZ ;  /* 0x018000000b0a7810 */ /* 0x000fe40007ffe0ff */
[----:B------:R-:W-:Y:S01]  /*0360*/  FSEL R7, R0, 1, !P0 ;  /* 0x3f80000000077808 */ /* 0x000fe20004000000 */
[----:B------:R-:W-:Y:S01]  /*0370*/  FFMA R8, R9, R8, 0.1331529766321182251 ;  /* 0x3e08594109087423 */ /* 0x000fe20000000008 */
[----:B------:R-:W-:Y:S02]  /*0380*/  LOP3.LUT R10, R10, 0x7f800000, RZ, 0xc0, !PT ;  /* 0x7f8000000a0a7812 */ /* 0x000fe400078ec0ff */
[----:B------:R-:W-:Y:S01]  /*0390*/  LOP3.LUT R7, R7, 0x80000000, R6, 0xb8, !PT ;  /* 0x8000000007077812 */ /* 0x000fe200078eb806 */
[C---:B------:R-:W-:Y:S01]  /*03a0*/  FFMA R0, R9.reuse, R8, -0.33332768082618713379 ;  /* 0xbeaaa9ed09007423 */ /* 0x040fe20000000008 */
[----:B------:R-:W-:Y:S01]  /*03b0*/  ISETP.GT.U32.AND P0, PT, R10, 0x1ffffff, PT ;  /* 0x01ffffff0a00780c */ /* 0x000fe20003f04070 */
[----:B---3--:R-:W-:Y:S02]  /*03c0*/  IMAD.U32 R8, R2, 0x10000, RZ ;  /* 0x0001000002087824 */ /* 0x008fe400078e00ff */
[----:B------:R-:W-:-:S04]  /*03d0*/  FFMA R9, R9, R0, RZ ;  /* 0x0000000009097223 */ /* 0x000fc800000000ff */
[----:B------:R-:W-:-:S06]  /*03e0*/  @!P1 FFMA R7, R6, R9, R6 ;  /* 0x0000000906079223 */ /* 0x000fcc0000000006 */
[----:B------:R-:W-:Y:S05]  /*03f0*/  @P0 BRA `(.L_x_57) ;  /* 0x0000000000100947 */ /* 0x000fea0003800000 */
[----:B------:R-:W-:-:S07]  /*0400*/  MOV R6, 0x420 ;  /* 0x0000042000067802 */ /* 0x000fce0000000f00 */
[----:B------:R-:W-:Y:S05]  /*0410*/  CALL.REL.NOINC `($__internal_5_$__cuda_sm20_rcp_rn_f32_slowpath) ;  /* 0x0000000000587944 */ /* 0x000fea0003c00000 */
[----:B------:R-:W-:Y:S01]  /*0420*/  MOV R0, R9 ;  /* 0x0000000900007202 */ /* 0x000fe20000000f00 */
[----:B------:R-:W-:Y:S06]  /*0430*/  BRA `(.L_x_58) ;  /* 0x0000000000107947 */ /* 0x000fec0003800000 */
.L_x_57:
[----:B------:R-:W0:Y:S02]  /*0440*/  MUFU.RCP R0, R11 ;  /* 0x0000000b00007308 */ /* 0x000e240000001000 */
[----:B0-----:R-:W-:-:S04]  /*0450*/  FFMA R2, R11, R0, -1 ;  /* 0xbf8000000b027423 */ /* 0x001fc80000000000 */
[----:B------:R-:W-:-:S04]  /*0460*/  FADD.FTZ R9, -R2, -RZ ;  /* 0x800000ff02097221 */ /* 0x000fc80000010100 */
[----:B------:R-:W-:-:S07]  /*0470*/  FFMA R0, R0, R9, R0 ;  /* 0x0000000900007223 */ /* 0x000fce0000000000 */
.L_x_58:
[----:B------:R-:W-:Y:S05]  /*0480*/  BSYNC.RECONVERGENT B0 ;  /* 0x0000000000007941 */ /* 0x000fea0003800200 */
.L_x_56:
[C---:B------:R-:W-:Y:S01]  /*0490*/  FMUL R9, R5.reuse, 0.5 ;  /* 0x3f00000005097820 */ /* 0x040fe20000400000 */
[----:B------:R-:W0:Y:S01]  /*04a0*/  LDCU.64 UR6, c[0x0][0x390] ;  /* 0x00007200ff0677ac */ /* 0x000e220008000a00 */
[----:B------:R-:W-:Y:S01]  /*04b0*/  FMUL R2, R5, 0.13414499163627624512 ;  /* 0x3e095d4e05027820 */ /* 0x000fe20000400000 */
[----:B------:R-:W-:Y:S01]  /*04c0*/  FADD R7, R7, 1 ;  /* 0x3f80000007077421 */ /* 0x000fe20000000000 */
[----:B------:R-:W-:Y:S02]  /*04d0*/  FMUL R0, R9, R0 ;  /* 0x0000000009007220 */ /* 0x000fe40000400000 */
[----:B------:R-:W-:Y:S02]  /*04e0*/  FFMA R5, R5, R2, 1 ;  /* 0x3f80000005057423 */ /* 0x000fe40000000002 */
[----:B------:R-:W-:-:S04]  /*04f0*/  FMUL R0, R0, 0.79788458347320556641 ;  /* 0x3f4c422a00007820 */ /* 0x000fc80000400000 */
[----:B------:R-:W-:-:S04]  /*0500*/  FMUL R0, R0, R5 ;  /* 0x0000000500007220 */ /* 0x000fc80000400000 */
[----:B------:R-:W-:Y:S01]  /*0510*/  FFMA R7, R7, 0.5, R0 ;  /* 0x3f00000007077823 */ /* 0x000fe20000000000 */
[----:B0-----:R-:W-:-:S03]  /*0520*/  IADD3 R4, P0, PT, R4, UR6, RZ ;  /* 0x0000000604047c10 */ /* 0x001fc6000ff1e0ff */
[----:B------:R-:W-:Y:S01]  /*0530*/  FMUL R7, R8, R7 ;  /* 0x0000000708077220 */ /* 0x000fe20000400000 */
[----:B------:R-:W-:-:S04]  /*0540*/  IADD3.X R5, PT, PT, R3, UR7, RZ, P0, !PT ;  /* 0x0000000703057c10 */ /* 0x000fc800087fe4ff */
[----:B------:R-:W-:-:S05]  /*0550*/  F2FP.BF16.F32.PACK_AB R7, RZ, R7 ;  /* 0x00000007ff07723e */ /* 0x000fca00000010ff */
[----:B------:R-:W-:Y:S01]  /*0560*/  STG.E.U16 desc[UR4][R4.64], R7 ;  /* 0x0000000704007986 */ /* 0x000fe2000c101504 */
[----:B------:R-:W-:Y:S05]  /*0570*/  EXIT ;  /* 0x000000000000794d */ /* 0x000fea0003800000 */
        .weak           $__internal_5_$__cuda_sm20_rcp_rn_f32_slowpath
        .type           $__internal_5_$__cuda_sm20_rcp_rn_f32_slowpath,@function
        .size           $__internal_5_$__cuda_sm20_rcp_rn_f32_slowpath,(.L_x_97 - $__internal_5_$__cuda_sm20_rcp_rn_f32_slowpath)
$__internal_5_$__cuda_sm20_rcp_rn_f32_slowpath:
[----:B------:R-:W-:Y:S01]  /*0580*/  IMAD.SHL.U32 R0, R11, 0x2, RZ ;  /* 0x000000020b007824 */ /* 0x000fe200078e00ff */
[----:B------:R-:W-:Y:S04]  /*0590*/  BSSY.RECONVERGENT B1, `(.L_x_59) ;  /* 0x0000031000017945 */ /* 0x000fe80003800200 */
[----:B------:R-:W-:Y:S02]  /*05a0*/  SHF.R.U32.HI R2, RZ, 0x18, R0 ;  /* 0x00000018ff027819 */ /* 0x000fe40000011600 */
[----:B------:R-:W-:Y:S02]  /*05b0*/  MOV R0, R11 ;  /* 0x0000000b00007202 */ /* 0x000fe40000000f00 */
[----:B------:R-:W-:-:S13]  /*05c0*/  ISETP.NE.U32.AND P0, PT, R2, RZ, PT ;  /* 0x000000ff0200720c */ /* 0x000fda0003f05070 */
[----:B------:R-:W-:Y:S05]  /*05d0*/  @P0 BRA `(.L_x_60) ;  /* 0x0000000000280947 */ /* 0x000fea0003800000 */
[----:B------:R-:W-:-:S05]  /*05e0*/  IMAD.SHL.U32 R2, R0, 0x2, RZ ;  /* 0x0000000200027824 */ /* 0x000fca00078e00ff */
        /* <DEDUP_REMOVED lines=9> */
.L_x_60:
[----:B------:R-:W-:-:S04]  /*0680*/  IADD3 R9, PT, PT, R2, -0xfd, RZ ;  /* 0xffffff0302097810 */ /* 0x000fc80007ffe0ff */
[----:B------:R-:W-:-:S13]  /*0690*/  ISETP.GT.U32.AND P0, PT, R9, 0x1, PT ;  /* 0x000000010900780c */ /* 0x000fda0003f04070 */
[----:B------:R-:W-:Y:S05]  /*06a0*/  @P0 BRA `(.L_x_62) ;  /* 0x0000000000780947 */ /* 0x000fea0003800000 */
[----:B------:R-:W-:Y:S01]  /*06b0*/  LOP3.LUT R10, R0, 0x7fffff, RZ, 0xc0, !PT ;  /* 0x007fffff000a7812 */ /* 0x000fe200078ec0ff */
[----:B------:R-:W-:-:S03]  /*06c0*/  IMAD.MOV.U32 R14, RZ, RZ, 0x3 ;  /* 0x00000003ff0e7424 */ /* 0x000fc600078e00ff */
[----:B------:R-:W-:Y:S02]  /*06d0*/  LOP3.LUT R10, R10, 0x3f800000, RZ, 0xfc, !PT ;  /* 0x3f8000000a0a7812 */ /* 0x000fe400078efcff */
[----:B------:R-:W-:Y:S02]  /*06e0*/  SHF.L.U32 R15, R14, R9, RZ ;  /* 0x000000090e0f7219 */ /* 0x000fe400000006ff */
[----:B------:R-:W0:Y:S02]  /*06f0*/  MUFU.RCP R11, R10 ;  /* 0x0000000a000b7308 */ /* 0x000e240000001000 */
        /* <DEDUP_REMOVED lines=21> */
[----:B------:R-:W-:-:S05]  /*0850*/  @!P0 IADD3 R9, PT, PT, R9, 0x1, RZ ;  /* 0x0000000109098810 */ /* 0x000fca0007ffe0ff */
[----:B------:R-:W-:-:S05]  /*0860*/  @!P1 IMAD.SHL.U32 R9, R9, 0x2, RZ ;  /* 0x0000000209099824 */ /* 0x000fca00078e00ff */
[----:B------:R-:W-:Y:S01]  /*0870*/  LOP3.LUT R9, R9, 0x80000000, R0, 0xf8, !PT ;  /* 0x8000000009097812 */ /* 0x000fe200078ef800 */
[----:B------:R-:W-:Y:S06]  /*0880*/  BRA `(.L_x_61) ;  /* 0x0000000000047947 */ /* 0x000fec0003800000 */
.L_x_62:
[----:B------:R0:W1:Y:S02]  /*0890*/  MUFU.RCP R9, R0 ;  /* 0x0000000000097308 */ /* 0x0000640000001000 */
.L_x_61:
[----:B------:R-:W-:Y:S05]  /*08a0*/  BSYNC.RECONVERGENT B1 ;  /* 0x0000000000017941 */ /* 0x000fea0003800200 */
.L_x_59:
[----:B------:R-:W-:Y:S01]  /*08b0*/  HFMA2 R11, -RZ, RZ, 0, 0 ;  /* 0x00000000ff0b7431 */ /* 0x000fe200000001ff */
[----:B------:R-:W-:-:S04]  /*08c0*/  MOV R10, R6 ;  /* 0x00000006000a7202 */ /* 0x000fc80000000f00 */
[----:B01----:R-:W-:Y:S05]  /*08d0*/  RET.REL.NODEC R10 `(gelu_bwd_bf16) ;  /* 0xfffffff40ac87950 */ /* 0x003fea0003c3ffff */
.L_x_63:
        /* <DEDUP_REMOVED lines=10> */
.L_x_97:


//--------------------- .text.gelu_bf16           --------------------------
	.section	.text.gelu_bf16,"ax",@progbits
	.align	128
        .global         gelu_bf16
        .type           gelu_bf16,@function
        .size           gelu_bf16,(.L_x_104 - gelu_bf16)
        .other          gelu_bf16,@"STO_CUDA_ENTRY STV_DEFAULT"
gelu_bf16:
.text.gelu_bf16:
        /* <DEDUP_REMOVED lines=16> */
[----:B------:R-:W-:Y:S01]  /*0100*/  HFMA2 R8, -RZ, RZ, 1.125, -9232 ;  /* 0x3c80f082ff087431 */ /* 0x000fe200000001ff */
[----:B--2---:R-:W-:Y:S02]  /*0110*/  SHF.L.U32 R3, R4, 0x10, RZ ;  /* 0x0000001004037819 */ /* 0x004fe400000006ff */
[----:B------:R-:W-:-:S03]  /*0120*/  MOV R4, 0x3f800000 ;  /* 0x3f80000000047802 */ /* 0x000fc60000000f00 */
[----:B------:R-:W-:-:S04]  /*0130*/  FMUL R0, R3, 0.044714998453855514526 ;  /* 0x3d37271303007820 */ /* 0x000fc80000400000 */
[----:B------:R-:W-:-:S04]  /*0140*/  FMUL R0, R3, R0 ;  /* 0x0000000003007220 */ /* 0x000fc80000400000 */
[C---:B------:R-:W-:Y:S01]  /*0150*/  FFMA R0, R3.reuse, R0, R3 ;  /* 0x0000000003007223 */ /* 0x040fe20000000003 */
[----:B------:R-:W-:-:S03]  /*0160*/  FMUL R3, R3, 0.5 ;  /* 0x3f00000003037820 */ /* 0x000fc60000400000 */
[----:B------:R-:W-:-:S04]  /*0170*/  FMUL R6, R0, 0.79788458347320556641 ;  /* 0x3f4c422a00067820 */ /* 0x000fc80000400000 */
[C---:B------:R-:W-:Y:S01]  /*0180*/  FMUL R0, |R6|.reuse, 2.8853900432586669922 ;  /* 0x4038aa3b06007820 */ /* 0x040fe20000400200 */
[C---:B------:R-:W-:Y:S01]  /*0190*/  FMUL R9, R6.reuse, R6 ;  /* 0x0000000606097220 */ /* 0x040fe20000400000 */
[C---:B------:R-:W-:Y:S02]  /*01a0*/  FSETP.GE.AND P1, PT, |R6|.reuse, 0.60000002384185791016, PT ;  /* 0x3f19999a0600780b */ /* 0x040fe40003f26200 */
[----:B------:R-:W-:Y:S01]  /*01b0*/  FSETP.GE.AND P0, PT, |R6|, 9.010913848876953125, PT ;  /* 0x41102cb40600780b */ /* 0x000fe20003f06200 */
[C---:B------:R-:W-:Y:S01]  /*01c0*/  FFMA R8, R9.reuse, R8, -0.052303962409496307373 ;  /* 0xbd563cae09087423 */ /* 0x040fe20000000008 */
[----:B------:R-:W0:Y:S03]  /*01d0*/  MUFU.EX2 R0, R0 ;  /* 0x0000000000007308 */ /* 0x000e260000000800 */
[----:B------:R-:W-:Y:S01]  /*01e0*/  FFMA R8, R9, R8, 0.1331529766321182251 ;  /* 0x3e08594109087423 */ /* 0x000fe20000000008 */
[----:B0-----:R-:W-:-:S03]  /*01f0*/  FADD R7, R0, 1 ;  /* 0x3f80000000077421 */ /* 0x001fc60000000000 */
[----:B------:R-:W-:-:S04]  /*0200*/  FFMA R0, R9, R8, -0.33332768082618713379 ;  /* 0xbeaaa9ed09007423 */ /* 0x000fc80000000008 */
[----:B------:R-:W-:Y:S01]  /*0210*/  FFMA R9, R9, R0, RZ ;  /* 0x0000000009097223 */ /* 0x000fe200000000ff */
[----:B------:R-:W0:Y:S02]  /*0220*/  MUFU.RCP R7, R7 ;  /* 0x0000000700077308 */ /* 0x000e240000001000 */
[----:B0-----:R-:W-:-:S05]  /*0230*/  FFMA R4, R7, -2, R4 ;  /* 0xc000000007047823 */ /* 0x001fca0000000004 */
[----:B------:R-:W-:Y:S02]  /*0240*/  FSEL R5, R4, 1, !P0 ;  /* 0x3f80000004057808 */ /* 0x000fe40004000000 */
[----:B------:R-:W-:Y:S02]  /*0250*/  IADD3 R4, P0, PT, R10, UR10, RZ ;  /* 0x0000000a0a047c10 */ /* 0x000fe4000ff1e0ff */
[--C-:B------:R-:W-:Y:S01]  /*0260*/  LOP3.LUT R5, R5, 0x80000000, R6.reuse, 0xb8, !PT ;  /* 0x8000000005057812 */ /* 0x100fe200078eb806 */
[----:B------:R-:W-:-:S04]  /*0270*/  @!P1 FFMA R5, R6, R9, R6 ;  /* 0x0000000906059223 */ /* 0x000fc80000000006 */
[----:B------:R-:W-:Y:S01]  /*0280*/  FADD R0, R5, 1 ;  /* 0x3f80000005007421 */ /* 0x000fe20000000000 */
[----:B------:R-:W-:-:S03]  /*0290*/  IADD3.X R5, PT, PT, R2, UR11, RZ, P0, !PT ;  /* 0x0000000b02057c10 */ /* 0x000fc600087fe4ff */
[----:B------:R-:W-:-:S05]  /*02a0*/  FMUL R0, R3, R0 ;  /* 0x0000000003007220 */ /* 0x000fca0000400000 */
[----:B------:R-:W-:-:S05]  /*02b0*/  F2FP.BF16.F32.PACK_AB R0, RZ, R0 ;  /* 0x00000000ff00723e */ /* 0x000fca00000010ff */
[----:B------:R-:W-:Y:S01]  /*02c0*/  STG.E.U16 desc[UR4][R4.64], R0 ;  /* 0x0000000004007986 */ /* 0x000fe2000c101504 */
[----:B------:R-:W-:Y:S05]  /*02d0*/  EXIT ;  /* 0x000000000000794d */ /* 0x000fea0003800000 */
.L_x_64:
        /* <DEDUP_REMOVED lines=10> */
.L_x_104:


//--------------------- .text.matmul_backward_bias_bf16 --------------------------
	.section	.text.matmul_backward_bias_bf16,"ax",@progbits
	.align	128
        .global         matmul_backward_bias_bf16
        .type           matmul_backward_bias_bf16,@function
        .size           matmul_backward_bias_bf16,(.L_x_105 - matmul_backward_bias_bf16)
        .other          matmul_backward_bias_bf16,@"STO_CUDA_ENTRY STV_DEFAULT"
matmul_backward_bias_bf16:
.text.matmul_backward_bias_bf16:
[----:B------:R-:W-:Y:S01]  /*0000*/  LDC R1, c[0x0][0x37c] ;  /* 0x0000df00ff017b82 */ /* 0x000fe20000000800 */
[----:B------:R-:W0:Y:S01]  /*0010*/  S2R R4, SR_TID.X ;  /* 0x0000000000047919 */ /* 0x000e220000002100 */
[----:B------:R-:W1:Y:S06]  /*0020*/  LDCU UR8, c[0x0][0x390] ;  /* 0x00007200ff0877ac */ /* 0x000e6c0008000800 */
[----:B------:R-:W2:Y:S01]  /*0030*/  LDC R16, c[0x0][0x360] ;  /* 0x0000d800ff107b82 */ /* 0x000ea20000000800 */
[----:B------:R-:W-:Y:S01]  /*0040*/  BSSY.RECONVERGENT B0, `(.L_x_65) ;  /* 0x0000067000007945 */ /* 0x000fe20003800200 */
[----:B------:R-:W3:Y:S01]  /*0050*/  S2R R0, SR_CTAID.X ;  /* 0x0000000000007919 */ /* 0x000ee20000002500 */
[----:B------:R-:W4:Y:S01]  /*0060*/  LDCU.64 UR6, c[0x0][0x358] ;  /* 0x00006b00ff0677ac */ /* 0x000f220008000a00 */
[----:B------:R-:W-:Y:S01]  /*0070*/  IMAD.MOV.U32 R7, RZ, RZ, RZ ;  /* 0x000000ffff077224 */ /* 0x000fe200078e00ff */
[----:B------:R-:W0:Y:S01]  /*0080*/  LDCU UR9, c[0x0][0x394] ;  /* 0x00007280ff0977ac */ /* 0x000e220008000800 */
[----:B------:R-:W0:Y:S01]  /*0090*/  LDCU.64 UR10, c[0x0][0x388] ;  /* 0x00007100ff0a77ac */ /* 0x000e220008000a00 */
[----:B------:R-:W0:Y:S01]  /*00a0*/  LDCU.64 UR12, c[0x0][0x388] ;  /* 0x00007100ff0c77ac */ /* 0x000e220008000a00 */
[----:B--2---:R-:W-:-:S02]  /*00b0*/  SHF.R.U32.HI R2, RZ, 0x5, R16 ;  /* 0x00000005ff027819 */ /* 0x004fc40000011610 */
[----:B0-----:R-:W-:Y:S02]  /*00c0*/  SHF.R.U32.HI R11, RZ, 0x5, R4 ;  /* 0x00000005ff0b7819 */ /* 0x001fe40000011604 */
[----:B------:R-:W-:Y:S02]  /*00d0*/  LOP3.LUT R3, R4, 0x1f, RZ, 0xc0, !PT ;  /* 0x0000001f04037812 */ /* 0x000fe400078ec0ff */
[----:B-1----:R-:W-:Y:S01]  /*00e0*/  ISETP.GE.AND P0, PT, R11, UR8, PT ;  /* 0x000000080b007c0c */ /* 0x002fe2000bf06270 */
[----:B---3--:R-:W-:-:S12]  /*00f0*/  IMAD.SHL.U32 R0, R0, 0x20, RZ ;  /* 0x0000002000007824 */ /* 0x008fd800078e00ff */
[----:B----4-:R-:W-:Y:S05]  /*0100*/  @P0 BRA `(.L_x_66) ;  /* 0x0000000400680947 */ /* 0x010fea0003800000 */
[----:B------:R-:W0:Y:S01]  /*0110*/  I2F.U32.RP R10, R2 ;  /* 0x00000002000a7306 */ /* 0x000e220000209000 */
[C---:B------:R-:W-:Y:S01]  /*0120*/  IMAD.IADD R5, R2.reuse, 0x1, R11 ;  /* 0x0000000102057824 */ /* 0x040fe200078e020b */
[----:B------:R-:W-:Y:S01]  /*0130*/  ISETP.NE.U32.AND P2, PT, R2, RZ, PT ;  /* 0x000000ff0200720c */ /* 0x000fe20003f45070 */
[----:B------:R-:W-:Y:S01]  /*0140*/  IMAD.MOV R13, RZ, RZ, -R2 ;  /* 0x000000ffff0d7224 */ /* 0x000fe200078e0a02 */
[----:B------:R-:W-:Y:S02]  /*0150*/  BSSY.RECONVERGENT B1, `(.L_x_67) ;  /* 0x000002e000017945 */ /* 0x000fe40003800200 */
[C---:B------:R-:W-:Y:S02]  /*0160*/  ISETP.GE.U32.AND P0, PT, R5.reuse, UR8, PT ;  /* 0x0000000805007c0c */ /* 0x040fe4000bf06070 */
[----:B------:R-:W-:Y:S02]  /*0170*/  VIMNMX.U32 R8, PT, PT, R5, UR8, !PT ;  /* 0x0000000805087c48 */ /* 0x000fe4000ffe0000 */
[----:B------:R-:W-:-:S04]  /*0180*/  SEL R9, RZ, 0x1, P0 ;  /* 0x00000001ff097807 */ /* 0x000fc80000000000 */
[----:B------:R-:W-:Y:S01]  /*0190*/  IADD3 R5, PT, PT, R8, -R5, -R9 ;  /* 0x8000000508057210 */ /* 0x000fe20007ffe809 */
[----:B0-----:R-:W0:Y:S02]  /*01a0*/  MUFU.RCP R10, R10 ;  /* 0x0000000a000a7308 */ /* 0x001e240000001000 */
[----:B0-----:R-:W-:-:S06]  /*01b0*/  VIADD R6, R10, 0xffffffe ;  /* 0x0ffffffe0a067836 */ /* 0x001fcc0000000000 */
[----:B------:R0:W1:Y:S02]  /*01c0*/  F2I.FTZ.U32.TRUNC.NTZ R7, R6 ;  /* 0x0000000600077305 */ /* 0x000064000021f000 */
[----:B0-----:R-:W-:Y:S02]  /*01d0*/  HFMA2 R6, -RZ, RZ, 0, 0 ;  /* 0x00000000ff067431 */ /* 0x001fe400000001ff */
[----:B-1----:R-:W-:-:S04]  /*01e0*/  IMAD R13, R13, R7, RZ ;  /* 0x000000070d0d7224 */ /* 0x002fc800078e02ff */
[----:B------:R-:W-:-:S04]  /*01f0*/  IMAD.HI.U32 R10, R7, R13, R6 ;  /* 0x0000000d070a7227 */ /* 0x000fc800078e0006 */
[----:B------:R-:W-:Y:S02]  /*0200*/  IMAD.MOV.U32 R7, RZ, RZ, RZ ;  /* 0x000000ffff077224 */ /* 0x000fe400078e00ff */
[----:B------:R-:W-:-:S04]  /*0210*/  IMAD.HI.U32 R10, R10, R5, RZ ;  /* 0x000000050a0a7227 */ /* 0x000fc800078e00ff */
[----:B------:R-:W-:-:S04]  /*0220*/  IMAD.MOV R6, RZ, RZ, -R10 ;  /* 0x000000ffff067224 */ /* 0x000fc800078e0a0a */
[----:B------:R-:W-:Y:S01]  /*0230*/  IMAD R5, R2, R6, R5 ;  /* 0x0000000602057224 */ /* 0x000fe200078e0205 */
[----:B------:R-:W-:-:S04]  /*0240*/  SHF.R.S32.HI R6, RZ, 0x1f, R0 ;  /* 0x0000001fff067819 */ /* 0x000fc80000011400 */
[----:B------:R-:W-:-:S13]  /*0250*/  ISETP.GE.U32.AND P0, PT, R5, R2, PT ;  /* 0x000000020500720c */ /* 0x000fda0003f06070 */
[----:B------:R-:W-:Y:S02]  /*0260*/  @P0 IMAD.IADD R5, R5, 0x1, -R2 ;  /* 0x0000000105050824 */ /* 0x000fe400078e0a02 */
[----:B------:R-:W-:-:S03]  /*0270*/  @P0 VIADD R10, R10, 0x1 ;  /* 0x000000010a0a0836 */ /* 0x000fc60000000000 */
[----:B------:R-:W-:-:S13]  /*0280*/  ISETP.GE.U32.AND P1, PT, R5, R2, PT ;  /* 0x000000020500720c */ /* 0x000fda0003f26070 */
[----:B------:R-:W-:Y:S01]  /*0290*/  @P1 VIADD R10, R10, 0x1 ;  /* 0x000000010a0a1836 */ /* 0x000fe20000000000 */
[----:B------:R-:W-:-:S04]  /*02a0*/  @!P2 LOP3.LUT R10, RZ, R2, RZ, 0x33, !PT ;  /* 0x00000002ff0aa212 */ /* 0x000fc800078e33ff */
[----:B------:R-:W-:-:S04]  /*02b0*/  IADD3 R9, PT, PT, R9, R10, RZ ;  /* 0x0000000a09097210 */ /* 0x000fc80007ffe0ff */
[C---:B------:R-:W-:Y:S02]  /*02c0*/  LOP3.LUT R5, R9.reuse, 0x3, RZ, 0xc0, !PT ;  /* 0x0000000309057812 */ /* 0x040fe400078ec0ff */
[----:B------:R-:W-:Y:S02]  /*02d0*/  ISETP.GE.U32.AND P0, PT, R9, 0x3, PT ;  /* 0x000000030900780c */ /* 0x000fe40003f06070 */
[----:B------:R-:W-:Y:S02]  /*02e0*/  ISETP.NE.AND P1, PT, R5, 0x3, PT ;  /* 0x000000030500780c */ /* 0x000fe40003f25270 */
[----:B------:R-:W-:-:S11]  /*02f0*/  LOP3.LUT R5, R0, 0x1f, R4, 0xf8, !PT ;  /* 0x0000001f00057812 */ /* 0x000fd600078ef804 */
[----:B------:R-:W-:Y:S05]  /*0300*/  @!P1 BRA `(.L_x_68) ;  /* 0x0000000000489947 */ /* 0x000fea0003800000 */
[----:B------:R-:W0:Y:S01]  /*0310*/  LDC R14, c[0x0][0x394] ;  /* 0x0000e500ff0e7b82 */ /* 0x000e220000000800 */
[----:B------:R-:W-:-:S05]  /*0320*/  VIADD R7, R9, 0x1 ;  /* 0x0000000109077836 */ /* 0x000fca0000000000 */
[----:B------:R-:W-:Y:S01]  /*0330*/  LOP3.LUT R8, R7, 0x3, RZ, 0xc0, !PT ;  /* 0x0000000307087812 */ /* 0x000fe200078ec0ff */
[----:B------:R-:W-:-:S04]  /*0340*/  IMAD.MOV.U32 R7, RZ, RZ, RZ ;  /* 0x000000ffff077224 */ /* 0x000fc800078e00ff */
[----:B------:R-:W-:Y:S02]  /*0350*/  IMAD.MOV R10, RZ, RZ, -R8 ;  /* 0x000000ffff0a7224 */ /* 0x000fe400078e0a08 */
[----:B0-----:R-:W-:-:S07]  /*0360*/  IMAD R13, R11, R14, RZ ;  /* 0x0000000e0b0d7224 */ /* 0x001fce00078e02ff */
.L_x_69:
[----:B------:R-:W-:-:S04]  /*0370*/  IADD3 R9, P1, PT, R13, R5, RZ ;  /* 0x000000050d097210 */ /* 0x000fc80007f3e0ff */
[----:B------:R-:W-:Y:S02]  /*0380*/  LEA.HI.X.SX32 R12, R13, R6, 0x1, P1 ;  /* 0x000000060d0c7211 */ /* 0x000fe400008f0eff */
[----:B------:R-:W-:-:S04]  /*0390*/  LEA R8, P1, R9, UR10, 0x1 ;  /* 0x0000000a09087c11 */ /* 0x000fc8000f8208ff */
[----:B------:R-:W-:-:S05]  /*03a0*/  LEA.HI.X R9, R9, UR11, R12, 0x1, P1 ;  /* 0x0000000b09097c11 */ /* 0x000fca00088f0c0c */
[----:B------:R-:W2:Y:S01]  /*03b0*/  LDG.E.U16 R8, desc[UR6][R8.64] ;  /* 0x0000000608087981 */ /* 0x000ea2000c1e1500 */
[----:B------:R-:W-:Y:S01]  /*03c0*/  IADD3 R10, PT, PT, R10, 0x1, RZ ;  /* 0x000000010a0a7810 */ /* 0x000fe20007ffe0ff */
[C---:B------:R-:W-:Y:S02]  /*03d0*/  IMAD.IADD R11, R2.reuse, 0x1, R11 ;  /* 0x00000001020b7824 */ /* 0x040fe400078e020b */
[----:B------:R-:W-:Y:S01]  /*03e0*/  IMAD R13, R2, R14, R13 ;  /* 0x0000000e020d7224 */ /* 0x000fe200078e020d */
[----:B------:R-:W-:Y:S01]  /*03f0*/  ISETP.NE.AND P1, PT, R10, RZ, PT ;  /* 0x000000ff0a00720c */ /* 0x000fe20003f25270 */
[----:B--2---:R-:W-:-:S04]  /*0400*/  IMAD.U32 R12, R8, 0x10000, RZ ;  /* 0x00010000080c7824 */ /* 0x004fc800078e00ff */
[----:B------:R-:W-:-:S08]  /*0410*/  FADD R7, R12, R7 ;  /* 0x000000070c077221 */ /* 0x000fd00000000000 */
[----:B------:R-:W-:Y:S05]  /*0420*/  @P1 BRA `(.L_x_69) ;  /* 0xfffffffc00d01947 */ /* 0x000fea000383ffff */
.L_x_68:
[----:B------:R-:W-:Y:S05]  /*0430*/  BSYNC.RECONVERGENT B1 ;  /* 0x0000000000017941 */ /* 0x000fea0003800200 */
.L_x_67:
[----:B------:R-:W-:Y:S05]  /*0440*/  @!P0 BRA `(.L_x_66) ;  /* 0x0000000000988947 */ /* 0x000fea0003800000 */
.L_x_70:
[----:B------:R-:W-:Y:S02]  /*0450*/  IMAD R8, R11, UR9, RZ ;  /* 0x000000090b087c24 */ /* 0x000fe4000f8e02ff */
[----:B------:R-:W-:-:S03]  /*0460*/  IMAD.IADD R17, R2, 0x1, R11 ;  /* 0x0000000102117824 */ /* 0x000fc600078e020b */
[-C--:B------:R-:W-:Y:S01]  /*0470*/  IADD3 R11, P0, PT, R8, R5.reuse, RZ ;  /* 0x00000005080b7210 */ /* 0x080fe20007f1e0ff */
[----:B------:R-:W-:Y:S02]  /*0480*/  IMAD R9, R17, UR9, RZ ;  /* 0x0000000911097c24 */ /* 0x000fe4000f8e02ff */
[----:B------:R-:W-:Y:S01]  /*0490*/  IMAD.IADD R17, R2, 0x1, R17 ;  /* 0x0000000102117824 */ /* 0x000fe200078e0211 */
[-C--:B------:R-:W-:Y:S02]  /*04a0*/  LEA.HI.X.SX32 R20, R8, R6.reuse, 0x1, P0 ;  /* 0x0000000608147211 */ /* 0x080fe400000f0eff */
[----:B------:R-:W-:Y:S01]  /*04b0*/  IADD3 R13, P1, PT, R9, R5, RZ ;  /* 0x00000005090d7210 */ /* 0x000fe20007f3e0ff */
[----:B------:R-:W-:Y:S01]  /*04c0*/  IMAD R8, R17, UR9, RZ ;  /* 0x0000000911087c24 */ /* 0x000fe2000f8e02ff */
[----:B------:R-:W-:Y:S02]  /*04d0*/  IADD3 R17, PT, PT, R2, R17, RZ ;  /* 0x0000001102117210 */ /* 0x000fe40007ffe0ff */
[----:B------:R-:W-:-:S02]  /*04e0*/  LEA.HI.X.SX32 R18, R9, R6, 0x1, P1 ;  /* 0x0000000609127211 */ /* 0x000fc400008f0eff */
[----:B------:R-:W-:Y:S01]  /*04f0*/  LEA R12, P1, R13, UR12, 0x1 ;  /* 0x0000000c0d0c7c11 */ /* 0x000fe2000f8208ff */
[----:B------:R-:W-:Y:S01]  /*0500*/  IMAD R14, R17, UR9, RZ ;  /* 0x00000009110e7c24 */ /* 0x000fe2000f8e02ff */
[----:B------:R-:W-:Y:S02]  /*0510*/  LEA R10, P0, R11, UR12, 0x1 ;  /* 0x0000000c0b0a7c11 */ /* 0x000fe4000f8008ff */
[C---:B------:R-:W-:Y:S02]  /*0520*/  IADD3 R9, P2, PT, R8.reuse, R5, RZ ;  /* 0x0000000508097210 */ /* 0x040fe40007f5e0ff */
[----:B------:R-:W-:Y:S02]  /*0530*/  LEA.HI.X R13, R13, UR13, R18, 0x1, P1 ;  /* 0x0000000d0d0d7c11 */ /* 0x000fe400088f0c12 */
[----:B------:R-:W-:Y:S02]  /*0540*/  LEA.HI.X R11, R11, UR13, R20, 0x1, P0 ;  /* 0x0000000d0b0b7c11 */ /* 0x000fe400080f0c14 */
[----:B------:R-:W-:Y:S01]  /*0550*/  LEA.HI.X.SX32 R18, R8, R6, 0x1, P2 ;  /* 0x0000000608127211 */ /* 0x000fe200010f0eff */
[----:B------:R-:W2:Y:S01]  /*0560*/  LDG.E.U16 R12, desc[UR6][R12.64] ;  /* 0x000000060c0c7981 */ /* 0x000ea2000c1e1500 */
[----:B------:R-:W-:-:S02]  /*0570*/  LEA R8, P0, R9, UR12, 0x1 ;  /* 0x0000000c09087c11 */ /* 0x000fc4000f8008ff */
[C---:B------:R-:W-:Y:S01]  /*0580*/  IADD3 R15, P1, PT, R14.reuse, R5, RZ ;  /* 0x000000050e0f7210 */ /* 0x040fe20007f3e0ff */
[----:B------:R0:W3:Y:S01]  /*0590*/  LDG.E.U16 R10, desc[UR6][R10.64] ;  /* 0x000000060a0a7981 */ /* 0x0000e2000c1e1500 */
[----:B------:R-:W-:Y:S02]  /*05a0*/  LEA.HI.X R9, R9, UR13, R18, 0x1, P0 ;  /* 0x0000000d09097c11 */ /* 0x000fe400080f0c12 */
[----:B------:R-:W-:Y:S02]  /*05b0*/  LEA.HI.X.SX32 R18, R14, R6, 0x1, P1 ;  /* 0x000000060e127211 */ /* 0x000fe400008f0eff */
[C---:B------:R-:W-:Y:S01]  /*05c0*/  LEA R14, P0, R15.reuse, UR12, 0x1 ;  /* 0x0000000c0f0e7c11 */ /* 0x040fe2000f8008ff */
[----:B------:R-:W4:Y:S03]  /*05d0*/  LDG.E.U16 R8, desc[UR6][R8.64] ;  /* 0x0000000608087981 */ /* 0x000f26000c1e1500 */
[----:B------:R-:W-:-:S05]  /*05e0*/  LEA.HI.X R15, R15, UR13, R18, 0x1, P0 ;  /* 0x0000000d0f0f7c11 */ /* 0x000fca00080f0c12 */
[----:B------:R-:W5:Y:S01]  /*05f0*/  LDG.E.U16 R14, desc[UR6][R14.64] ;  /* 0x000000060e0e7981 */ /* 0x000f62000c1e1500 */
[----:B0-----:R-:W-:-:S05]  /*0600*/  IMAD.IADD R11, R2, 0x1, R17 ;  /* 0x00000001020b7824 */ /* 0x001fca00078e0211 */
[----:B------:R-:W-:Y:S01]  /*0610*/  ISETP.GE.AND P0, PT, R11, UR8, PT ;  /* 0x000000080b007c0c */ /* 0x000fe2000bf06270 */
[----:B--2---:R-:W-:Y:S02]  /*0620*/  IMAD.U32 R19, R12, 0x10000, RZ ;  /* 0x000100000c137824 */ /* 0x004fe400078e00ff */
[----:B---3--:R-:W-:-:S04]  /*0630*/  IMAD.U32 R18, R10, 0x10000, RZ ;  /* 0x000100000a127824 */ /* 0x008fc800078e00ff */
[----:B------:R-:W-:Y:S01]  /*0640*/  FADD R18, R18, R7 ;  /* 0x0000000712127221 */ /* 0x000fe20000000000 */
[----:B----4-:R-:W-:-:S03]  /*0650*/  IMAD.U32 R7, R8, 0x10000, RZ ;  /* 0x0001000008077824 */ /* 0x010fc600078e00ff */
[----:B------:R-:W-:-:S04]  /*0660*/  FADD R18, R18, R19 ;  /* 0x0000001312127221 */ /* 0x000fc80000000000 */
[----:B------:R-:W-:Y:S01]  /*0670*/  FADD R7, R18, R7 ;  /* 0x0000000712077221 */ /* 0x000fe20000000000 */
[----:B-----5:R-:W-:-:S05]  /*0680*/  SHF.L.U32 R10, R14, 0x10, RZ ;  /* 0x000000100e0a7819 */ /* 0x020fca00000006ff */
[----:B------:R-:W-:Y:S01]  /*0690*/  FADD R7, R7, R10 ;  /* 0x0000000a07077221 */ /* 0x000fe20000000000 */
[----:B------:R-:W-:Y:S06]  /*06a0*/  @!P0 BRA `(.L_x_70) ;  /* 0xfffffffc00688947 */ /* 0x000fec000383ffff */
.L_x_66:
[----:B------:R-:W-:Y:S05]  /*06b0*/  BSYNC.RECONVERGENT B0 ;  /* 0x0000000000007941 */ /* 0x000fea0003800200 */
.L_x_65:
[----:B------:R-:W0:Y:S01]  /*06c0*/  S2UR UR5, SR_CgaCtaId ;  /* 0x00000000000579c3 */ /* 0x000e220000008800 */
[----:B------:R-:W-:Y:S01]  /*06d0*/  UMOV UR4, 0x400 ;  /* 0x0000040000047882 */ /* 0x000fe20000000000 */
[----:B------:R-:W-:Y:S02]  /*06e0*/  LOP3.LUT R5, R3, 0x3e0, R4, 0xf8, !PT ;  /* 0x000003e003057812 */ /* 0x000fe400078ef804 */
[----:B------:R-:W-:Y:S01]  /*06f0*/  ISETP.GT.U32.AND P0, PT, R4, 0x1f, PT ;  /* 0x0000001f0400780c */ /* 0x000fe20003f04070 */
[----:B0-----:R-:W-:-:S06]  /*0700*/  ULEA UR4, UR5, UR4, 0x18 ;  /* 0x0000000405047291 */ /* 0x001fcc000f8ec0ff */
[----:B------:R-:W-:-:S05]  /*0710*/  LEA R6, R5, UR4, 0x2 ;  /* 0x0000000405067c11 */ /* 0x000fca000f8e10ff */
[----:B------:R0:W-:Y:S01]  /*0720*/  STS [R6], R7 ;  /* 0x0000000706007388 */ /* 0x0001e20000000800 */
[----:B------:R-:W-:Y:S06]  /*0730*/  BAR.SYNC.DEFER_BLOCKING 0x0 ;  /* 0x0000000000007b1d */ /* 0x000fec0000010000 */
[----:B------:R-:W-:Y:S05]  /*0740*/  @P0 EXIT ;  /* 0x000000000000094d */ /* 0x000fea0003800000 */
[----:B------:R-:W-:Y:S01]  /*0750*/  ISETP.GE.U32.AND P0, PT, R16, 0x20, PT ;  /* 0x000000201000780c */ /* 0x000fe20003f06070 */
[----:B------:R-:W-:-:S12]  /*0760*/  IMAD.MOV.U32 R5, RZ, RZ, RZ ;  /* 0x000000ffff057224 */ /* 0x000fd800078e00ff */
[----:B------:R-:W-:Y:S05]  /*0770*/  @!P0 BRA `(.L_x_71) ;  /* 0x0000000000f88947 */ /* 0x000fea0003800000 */
[C---:B------:R-:W-:Y:S01]  /*0780*/  VIADD R4, R2.reuse, 0xffffffff ;  /* 0xffffffff02047836 */ /* 0x040fe20000000000 */
[----:B------:R-:W-:-:S04]  /*0790*/  LOP3.LUT R10, R2, 0x7, RZ, 0xc0, !PT ;  /* 0x00000007020a7812 */ /* 0x000fc800078ec0ff */
[----:B------:R-:W-:Y:S02]  /*07a0*/  ISETP.GE.U32.AND P0, PT, R4, 0x7, PT ;  /* 0x000000070400780c */ /* 0x000fe40003f06070 */
[----:B------:R-:W-:Y:S02]  /*07b0*/  CS2R R4, SRZ ;  /* 0x0000000000047805 */ /* 0x000fe4000001ff00 */
[----:B------:R-:W-:-:S09]  /*07c0*/  ISETP.NE.AND P1, PT, R10, RZ, PT ;  /* 0x000000ff0a00720c */ /* 0x000fd20003f25270 */
[----:B------:R-:W-:Y:S05]  /*07d0*/  @!P0 BRA `(.L_x_72) ;  /* 0x0000000000688947 */ /* 0x000fea0003800000 */
[----:B0-----:R-:W-:Y:S01]  /*07e0*/  LEA R7, R3, UR4, 0x2 ;  /* 0x0000000403077c11 */ /* 0x001fe2000f8e10ff */
[----:B------:R-:W-:Y:S01]  /*07f0*/  IMAD.MOV.U32 R5, RZ, RZ, RZ ;  /* 0x000000ffff057224 */ /* 0x000fe200078e00ff */
[C---:B------:R-:W-:Y:S02]  /*0800*/  LOP3.LUT R6, R2.reuse, 0x7fffff8, RZ, 0xc0, !PT ;  /* 0x07fffff802067812 */ /* 0x040fe400078ec0ff */
[----:B------:R-:W-:Y:S01]  /*0810*/  LOP3.LUT R4, R2, 0x38, RZ, 0xc0, !PT ;  /* 0x0000003802047812 */ /* 0x000fe200078ec0ff */
[----:B------:R-:W-:Y:S01]  /*0820*/  VIADD R7, R7, 0x200 ;  /* 0x0000020007077836 */ /* 0x000fe20000000000 */
[----:B------:R-:W-:-:S07]  /*0830*/  IADD3 R6, PT, PT, -R6, RZ, RZ ;  /* 0x000000ff06067210 */ /* 0x000fce0007ffe1ff */
.L_x_73:
[----:B------:R-:W0:Y:S01]  /*0840*/  LDS R8, [R7+-0x200] ;  /* 0xfffe000007087984 */ /* 0x000e220000000800 */
[----:B------:R-:W-:-:S03]  /*0850*/  VIADD R6, R6, 0x8 ;  /* 0x0000000806067836 */ /* 0x000fc60000000000 */
[----:B------:R-:W1:Y:S02]  /*0860*/  LDS R9, [R7+-0x180] ;  /* 0xfffe800007097984 */ /* 0x000e640000000800 */
[----:B------:R-:W-:Y:S02]  /*0870*/  ISETP.NE.AND P0, PT, R6, RZ, PT ;  /* 0x000000ff0600720c */ /* 0x000fe40003f05270 */
[----:B------:R-:W2:Y:S04]  /*0880*/  LDS R11, [R7+-0x100] ;  /* 0xffff0000070b7984 */ /* 0x000ea80000000800 */
[----:B------:R-:W3:Y:S04]  /*0890*/  LDS R13, [R7+-0x80] ;  /* 0xffff8000070d7984 */ /* 0x000ee80000000800 */
[----:B------:R-:W4:Y:S04]  /*08a0*/  LDS R15, [R7] ;  /* 0x00000000070f7984 */ /* 0x000f280000000800 */
[----:B------:R-:W5:Y:S04]  /*08b0*/  LDS R17, [R7+0x80] ;  /* 0x0000800007117984 */ /* 0x000f680000000800 */
[----:B------:R-:W5:Y:S04]  /*08c0*/  LDS R19, [R7+0x100] ;  /* 0x0001000007137984 */ /* 0x000f680000000800 */
[----:B------:R0:W5:Y:S02]  /*08d0*/  LDS R21, [R7+0x180] ;  /* 0x0001800007157984 */ /* 0x0001640000000800 */
[----:B0-----:R-:W-:-:S02]  /*08e0*/  VIADD R7, R7, 0x400 ;  /* 0x0000040007077836 */ /* 0x001fc40000000000 */
[----:B------:R-:W-:-:S04]  /*08f0*/  FADD R8, R8, R5 ;  /* 0x0000000508087221 */ /* 0x000fc80000000000 */
[----:B-1----:R-:W-:-:S04]  /*0900*/  FADD R8, R8, R9 ;  /* 0x0000000908087221 */ /* 0x002fc80000000000 */
[----:B--2---:R-:W-:-:S04]  /*0910*/  FADD R8, R8, R11 ;  /* 0x0000000b08087221 */ /* 0x004fc80000000000 */
[----:B---3--:R-:W-:-:S04]  /*0920*/  FADD R8, R8, R13 ;  /* 0x0000000d08087221 */ /* 0x008fc80000000000 */
[----:B----4-:R-:W-:-:S04]  /*0930*/  FADD R8, R8, R15 ;  /* 0x0000000f08087221 */ /* 0x010fc80000000000 */
[----:B-----5:R-:W-:-:S04]  /*0940*/  FADD R8, R8, R17 ;  /* 0x0000001108087221 */ /* 0x020fc80000000000 */
[----:B------:R-:W-:-:S04]  /*0950*/  FADD R8, R8, R19 ;  /* 0x0000001308087221 */ /* 0x000fc80000000000 */
[----:B------:R-:W-:Y:S01]  /*0960*/  FADD R5, R8, R21 ;  /* 0x0000001508057221 */ /* 0x000fe20000000000 */
[----:B------:R-:W-:Y:S06]  /*0970*/  @P0 BRA `(.L_x_73) ;  /* 0xfffffffc00b00947 */ /* 0x000fec000383ffff */
.L_x_72:
[----:B------:R-:W-:Y:S05]  /*0980*/  @!P1 BRA `(.L_x_71) ;  /* 0x0000000000749947 */ /* 0x000fea0003800000 */
[----:B------:R-:W-:Y:S02]  /*0990*/  ISETP.GE.U32.AND P0, PT, R10, 0x4, PT ;  /* 0x000000040a00780c */ /* 0x000fe40003f06070 */
[----:B------:R-:W-:-:S11]  /*09a0*/  LOP3.LUT P1, R8, R2, 0x3, RZ, 0xc0, !PT ;  /* 0x0000000302087812 */ /* 0x000fd6000782c0ff */
[----:B------:R-:W-:Y:S05]  /*09b0*/  @!P0 BRA `(.L_x_74) ;  /* 0x00000000002c8947 */ /* 0x000fea0003800000 */
[C---:B------:R-:W-:Y:S02]  /*09c0*/  IMAD R2, R4.reuse, 0x20, R3 ;  /* 0x0000002004027824 */ /* 0x040fe400078e0203 */
[----:B------:R-:W-:-:S03]  /*09d0*/  VIADD R4, R4, 0x4 ;  /* 0x0000000404047836 */ /* 0x000fc60000000000 */
[----:B------:R-:W-:-:S05]  /*09e0*/  LEA R2, R2, UR4, 0x2 ;  /* 0x0000000402027c11 */ /* 0x000fca000f8e10ff */
[----:B0-----:R-:W0:Y:S04]  /*09f0*/  LDS R6, [R2] ;  /* 0x0000000002067984 */ /* 0x001e280000000800 */
[----:B------:R-:W1:Y:S04]  /*0a00*/  LDS R7, [R2+0x80] ;  /* 0x0000800002077984 */ /* 0x000e680000000800 */
[----:B------:R-:W2:Y:S04]  /*0a10*/  LDS R9, [R2+0x100] ;  /* 0x0001000002097984 */ /* 0x000ea80000000800 */
[----:B------:R-:W3:Y:S01]  /*0a20*/  LDS R11, [R2+0x180] ;  /* 0x00018000020b7984 */ /* 0x000ee20000000800 */
[----:B0-----:R-:W-:-:S04]  /*0a30*/  FADD R6, R5, R6 ;  /* 0x0000000605067221 */ /* 0x001fc80000000000 */
[----:B-1----:R-:W-:-:S04]  /*0a40*/  FADD R6, R6, R7 ;  /* 0x0000000706067221 */ /* 0x002fc80000000000 */
[----:B--2---:R-:W-:-:S04]  /*0a50*/  FADD R6, R6, R9 ;  /* 0x0000000906067221 */ /* 0x004fc80000000000 */
[----:B---3--:R-:W-:-:S07]  /*0a60*/  FADD R5, R6, R11 ;  /* 0x0000000b06057221 */ /* 0x008fce0000000000 */
.L_x_74:
[----:B------:R-:W-:Y:S05]  /*0a70*/  @!P1 BRA `(.L_x_71) ;  /* 0x0000000000389947 */ /* 0x000fea0003800000 */
[----:B------:R-:W-:Y:S02]  /*0a80*/  ISETP.NE.AND P0, PT, R8, 0x1, PT ;  /* 0x000000010800780c */ /* 0x000fe40003f05270 */
[----:B------:R-:W-:-:S11]  /*0a90*/  LOP3.LUT P1, RZ, R16, 0x20, RZ, 0xc0, !PT ;  /* 0x0000002010ff7812 */ /* 0x000fd6000782c0ff */
[----:B------:R-:W-:Y:S05]  /*0aa0*/  @!P0 BRA `(.L_x_75) ;  /* 0x00000000001c8947 */ /* 0x000fea0003800000 */
[C---:B------:R-:W-:Y:S01]  /*0ab0*/  LEA R2, R4.reuse, R3, 0x5 ;  /* 0x0000000304027211 */ /* 0x040fe200078e28ff */
[----:B------:R-:W-:-:S03]  /*0ac0*/  VIADD R4, R4, 0x2 ;  /* 0x0000000204047836 */ /* 0x000fc60000000000 */
[----:B------:R-:W-:-:S05]  /*0ad0*/  LEA R2, R2, UR4, 0x2 ;  /* 0x0000000402027c11 */ /* 0x000fca000f8e10ff */
[----:B0-----:R-:W0:Y:S04]  /*0ae0*/  LDS R6, [R2] ;  /* 0x0000000002067984 */ /* 0x001e280000000800 */
[----:B------:R-:W1:Y:S01]  /*0af0*/  LDS R8, [R2+0x80] ;  /* 0x0000800002087984 */ /* 0x000e620000000800 */
[----:B0-----:R-:W-:-:S04]  /*0b00*/  FADD R5, R5, R6 ;  /* 0x0000000605057221 */ /* 0x001fc80000000000 */
[----:B-1----:R-:W-:-:S07]  /*0b10*/  FADD R5, R5, R8 ;  /* 0x0000000805057221 */ /* 0x002fce0000000000 */
.L_x_75:
[----:B------:R-:W-:-:S05]  /*0b20*/  @P1 IMAD R2, R4, 0x20, R3 ;  /* 0x0000002004021824 */ /* 0x000fca00078e0203 */
[----:B------:R-:W-:-:S06]  /*0b30*/  @P1 LEA R2, R2, UR4, 0x2 ;  /* 0x0000000402021c11 */ /* 0x000fcc000f8e10ff */
[----:B------:R-:W1:Y:S02]  /*0b40*/  @P1 LDS R2, [R2] ;  /* 0x0000000002021984 */ /* 0x000e640000000800 */
[----:B-1----:R-:W-:-:S07]  /*0b50*/  @P1 FADD R5, R5, R2 ;  /* 0x0000000205051221 */ /* 0x002fce0000000000 */
.L_x_71:
[----:B0-----:R-:W0:Y:S01]  /*0b60*/  LDC.64 R6, c[0x0][0x380] ;  /* 0x0000e000ff067b82 */ /* 0x001e220000000a00 */
[----:B------:R-:W-:-:S04]  /*0b70*/  IMAD.IADD R3, R3, 0x1, R0 ;  /* 0x0000000103037824 */ /* 0x000fc800078e0200 */
[----:B0-----:R-:W-:-:S05]  /*0b80*/  IMAD.WIDE R2, R3, 0x2, R6 ;  /* 0x0000000203027825 */ /* 0x001fca00078e0206 */
[----:B------:R-:W2:Y:S01]  /*0b90*/  LDG.E.U16 R0, desc[UR6][R2.64] ;  /* 0x0000000602007981 */ /* 0x000ea2000c1e1500 */
[----:B------:R-:W-:-:S05]  /*0ba0*/  F2FP.BF16.F32.PACK_AB R5, RZ, R5 ;  /* 0x00000005ff05723e */ /* 0x000fca00000010ff */
[----:B--2---:R-:W-:-:S05]  /*0bb0*/  HADD2.BF16_V2 R0, R0.H0_H0, R5.H0_H0 ;  /* 0x2000000500007230 */ /* 0x004fca0000200800 */
[----:B------:R-:W-:Y:S01]  /*0bc0*/  STG.E.U16 desc[UR6][R2.64], R0 ;  /* 0x0000000002007986 */ /* 0x000fe2000c101506 */
[----:B------:R-:W-:Y:S05]  /*0bd0*/  EXIT ;  /* 0x000000000000794d */ /* 0x000fea0003800000 */
.L_x_76:
        /* <DEDUP_REMOVED lines=10> */
.L_x_105:


//--------------------- .text.matmul_backward_bias_f32 --------------------------
	.section	.text.matmul_backward_bias_f32,"ax",@progbits
	.align	128
        .global         matmul_backward_bias_f32
        .type           matmul_backward_bias_f32,@function
        .size           matmul_backward_bias_f32,(.L_x_106 - matmul_backward_bias_f32)
        .other          matmul_backward_bias_f32,@"STO_CUDA_ENTRY STV_DEFAULT"
matmul_backward_bias_f32:
.text.matmul_backward_bias_f32:
        /* <DEDUP_REMOVED lines=29> */
[----:B0-----:R-:W-:Y:S02]  /*01d0*/  IMAD.MOV.U32 R6, RZ, RZ, RZ ;  /* 0x000000ffff067224 */ /* 0x001fe400078e00ff */
[----:B-1----:R-:W-:-:S04]  /*01e0*/  IMAD R11, R11, R7, RZ ;  /* 0x000000070b0b7224 */ /* 0x002fc800078e02ff */
[----:B------:R-:W-:-:S04]  /*01f0*/  IMAD.HI.U32 R10, R7, R11, R6 ;  /* 0x0000000b070a7227 */ /* 0x000fc800078e0006 */
[----:B------:R-:W-:Y:S02]  /*0200*/  IMAD.MOV.U32 R7, RZ, RZ, RZ ;  /* 0x000000ffff077224 */ /* 0x000fe400078e00ff */
[----:B------:R-:W-:-:S05]  /*0210*/  IMAD.HI.U32 R10, R10, R5, RZ ;  /* 0x000000050a0a7227 */ /* 0x000fca00078e00ff */
[----:B------:R-:W-:-:S05]  /*0220*/  IADD3 R6, PT, PT, -R10, RZ, RZ ;  /* 0x000000ff0a067210 */ /* 0x000fca0007ffe1ff */
[----:B------:R-:W-:Y:S01]  /*0230*/  IMAD R5, R2, R6, R5 ;  /* 0x0000000602057224 */ /* 0x000fe200078e0205 */
[----:B------:R-:W-:-:S04]  /*0240*/  SHF.R.S32.HI R6, RZ, 0x1f, R0 ;  /* 0x0000001fff067819 */ /* 0x000fc80000011400 */
[----:B------:R-:W-:-:S13]  /*0250*/  ISETP.GE.U32.AND P0, PT, R5, R2, PT ;  /* 0x000000020500720c */ /* 0x000fda0003f06070 */
[----:B------:R-:W-:Y:S02]  /*0260*/  @P0 IMAD.IADD R5, R5, 0x1, -R2 ;  /* 0x0000000105050824 */ /* 0x000fe400078e0a02 */
[----:B------:R-:W-:-:S03]  /*0270*/  @P0 VIADD R10, R10, 0x1 ;  /* 0x000000010a0a0836 */ /* 0x000fc60000000000 */
[----:B------:R-:W-:-:S13]  /*0280*/  ISETP.GE.U32.AND P1, PT, R5, R2, PT ;  /* 0x000000020500720c */ /* 0x000fda0003f26070 */
[----:B------:R-:W-:Y:S01]  /*0290*/  @P1 VIADD R10, R10, 0x1 ;  /* 0x000000010a0a1836 */ /* 0x000fe20000000000 */
[----:B------:R-:W-:-:S05]  /*02a0*/  @!P2 LOP3.LUT R10, RZ, R2, RZ, 0x33, !PT ;  /* 0x00000002ff0aa212 */ /* 0x000fca00078e33ff */
[----:B------:R-:W-:-:S05]  /*02b0*/  IMAD.IADD R9, R9, 0x1, R10 ;  /* 0x0000000109097824 */ /* 0x000fca00078e020a */
[C---:B------:R-:W-:Y:S02]  /*02c0*/  LOP3.LUT R5, R9.reuse, 0x3, RZ, 0xc0, !PT ;  /* 0x0000000309057812 */ /* 0x040fe400078ec0ff */
[----:B------:R-:W-:Y:S02]  /*02d0*/  ISETP.GE.U32.AND P0, PT, R9, 0x3, PT ;  /* 0x000000030900780c */ /* 0x000fe40003f06070 */
[----:B------:R-:W-:Y:S02]  /*02e0*/  ISETP.NE.AND P1, PT, R5, 0x3, PT ;  /* 0x000000030500780c */ /* 0x000fe40003f25270 */
[----:B------:R-:W-:-:S11]  /*02f0*/  LOP3.LUT R5, R0, 0x1f, R4, 0xf8, !PT ;  /* 0x0000001f00057812 */ /* 0x000fd600078ef804 */
[----:B------:R-:W-:Y:S05]  /*0300*/  @!P1 BRA `(.L_x_80) ;  /* 0x0000000000449947 */ /* 0x000fea0003800000 */
[----:B------:R-:W0:Y:S01]  /*0310*/  LDC R16, c[0x0][0x394] ;  /* 0x0000e500ff107b82 */ /* 0x000e220000000800 */
[----:B------:R-:W-:-:S04]  /*0320*/  IADD3 R7, PT, PT, R9, 0x1, RZ ;  /* 0x0000000109077810 */ /* 0x000fc80007ffe0ff */
[----:B------:R-:W-:Y:S01]  /*0330*/  LOP3.LUT R8, R7, 0x3, RZ, 0xc0, !PT ;  /* 0x0000000307087812 */ /* 0x000fe200078ec0ff */
[----:B------:R-:W-:-:S04]  /*0340*/  IMAD.MOV.U32 R7, RZ, RZ, RZ ;  /* 0x000000ffff077224 */ /* 0x000fc800078e00ff */
[----:B------:R-:W-:Y:S02]  /*0350*/  IMAD.MOV R10, RZ, RZ, -R8 ;  /* 0x000000ffff0a7224 */ /* 0x000fe400078e0a08 */
[----:B0-----:R-:W-:-:S07]  /*0360*/  IMAD R11, R13, R16, RZ ;  /* 0x000000100d0b7224 */ /* 0x001fce00078e02ff */
.L_x_81:
[----:B------:R-:W-:-:S04]  /*0370*/  IADD3 R9, P1, PT, R11, R5, RZ ;  /* 0x000000050b097210 */ /* 0x000fc80007f3e0ff */
[----:B------:R-:W-:Y:S02]  /*0380*/  LEA.HI.X.SX32 R14, R11, R6, 0x1, P1 ;  /* 0x000000060b0e7211 */ /* 0x000fe400008f0eff */
[----:B------:R-:W-:-:S04]  /*0390*/  LEA R8, P1, R9, UR10, 0x2 ;  /* 0x0000000a09087c11 */ /* 0x000fc8000f8210ff */
[----:B------:R-:W-:-:S05]  /*03a0*/  LEA.HI.X R9, R9, UR11, R14, 0x2, P1 ;  /* 0x0000000b09097c11 */ /* 0x000fca00088f140e */
[----:B------:R-:W2:Y:S01]  /*03b0*/  LDG.E R8, desc[UR6][R8.64] ;  /* 0x0000000608087981 */ /* 0x000ea2000c1e1900 */
[----:B------:R-:W-:Y:S02]  /*03c0*/  VIADD R10, R10, 0x1 ;  /* 0x000000010a0a7836 */ /* 0x000fe40000000000 */
[C---:B------:R-:W-:Y:S02]  /*03d0*/  IMAD.IADD R13, R2.reuse, 0x1, R13 ;  /* 0x00000001020d7824 */ /* 0x040fe400078e020d */
[----:B------:R-:W-:Y:S01]  /*03e0*/  IMAD R11, R2, R16, R11 ;  /* 0x00000010020b7224 */ /* 0x000fe200078e020b */
[----:B------:R-:W-:Y:S01]  /*03f0*/  ISETP.NE.AND P1, PT, R10, RZ, PT ;  /* 0x000000ff0a00720c */ /* 0x000fe20003f25270 */
[----:B--2---:R-:W-:-:S12]  /*0400*/  FADD R7, R8, R7 ;  /* 0x0000000708077221 */ /* 0x004fd80000000000 */
[----:B------:R-:W-:Y:S05]  /*0410*/  @P1 BRA `(.L_x_81) ;  /* 0xfffffffc00d41947 */ /* 0x000fea000383ffff */
.L_x_80:
[----:B------:R-:W-:Y:S05]  /*0420*/  BSYNC.RECONVERGENT B1 ;  /* 0x0000000000017941 */ /* 0x000fea0003800200 */
.L_x_79:
[----:B------:R-:W-:Y:S05]  /*0430*/  @!P0 BRA `(.L_x_78) ;  /* 0x0000000000888947 */ /* 0x000fea0003800000 */
.L_x_82:
[----:B------:R-:W-:Y:S02]  /*0440*/  IMAD R8, R13, UR9, RZ ;  /* 0x000000090d087c24 */ /* 0x000fe4000f8e02ff */
[----:B------:R-:W-:-:S03]  /*0450*/  IMAD.IADD R13, R2, 0x1, R13 ;  /* 0x00000001020d7824 */ /* 0x000fc600078e020d */
[----:B------:R-:W-:Y:S01]  /*0460*/  IADD3 R15, P0, PT, R8, R5, RZ ;  /* 0x00000005080f7210 */ /* 0x000fe20007f1e0ff */
[----:B------:R-:W-:Y:S01]  /*0470*/  IMAD R9, R13, UR9, RZ ;  /* 0x000000090d097c24 */ /* 0x000fe2000f8e02ff */
[----:B------:R-:W-:Y:S02]  /*0480*/  IADD3 R13, PT, PT, R2, R13, RZ ;  /* 0x0000000d020d7210 */ /* 0x000fe40007ffe0ff */
[-C--:B------:R-:W-:Y:S02]  /*0490*/  LEA.HI.X.SX32 R20, R8, R6.reuse, 0x1, P0 ;  /* 0x0000000608147211 */ /* 0x080fe400000f0eff */
[----:B------:R-:W-:Y:S01]  /*04a0*/  IADD3 R11, P1, PT, R9, R5, RZ ;  /* 0x00000005090b7210 */ /* 0x000fe20007f3e0ff */
[----:B------:R-:W-:Y:S01]  /*04b0*/  IMAD R8, R13, UR9, RZ ;  /* 0x000000090d087c24 */ /* 0x000fe2000f8e02ff */
[----:B------:R-:W-:Y:S01]  /*04c0*/  LEA R16, P0, R15, UR12, 0x2 ;  /* 0x0000000c0f107c11 */ /* 0x000fe2000f8010ff */
[----:B------:R-:W-:Y:S01]  /*04d0*/  IMAD.IADD R13, R2, 0x1, R13 ;  /* 0x00000001020d7824 */ /* 0x000fe200078e020d */
[----:B------:R-:W-:-:S02]  /*04e0*/  LEA.HI.X.SX32 R18, R9, R6, 0x1, P1 ;  /* 0x0000000609127211 */ /* 0x000fc400008f0eff */
[----:B------:R-:W-:Y:S01]  /*04f0*/  LEA R10, P1, R11, UR12, 0x2 ;  /* 0x0000000c0b0a7c11 */ /* 0x000fe2000f8210ff */
[----:B------:R-:W-:Y:S01]  /*0500*/  IMAD R14, R13, UR9, RZ ;  /* 0x000000090d0e7c24 */ /* 0x000fe2000f8e02ff */
[C---:B------:R-:W-:Y:S02]  /*0510*/  IADD3 R9, P2, PT, R8.reuse, R5, RZ ;  /* 0x0000000508097210 */ /* 0x040fe40007f5e0ff */
[----:B------:R-:W-:Y:S02]  /*0520*/  LEA.HI.X R17, R15, UR13, R20, 0x2, P0 ;  /* 0x0000000d0f117c11 */ /* 0x000fe400080f1414 */
[----:B------:R-:W-:Y:S02]  /*0530*/  LEA.HI.X R11, R11, UR13, R18, 0x2, P1 ;  /* 0x0000000d0b0b7c11 */ /* 0x000fe400088f1412 */
[----:B------:R-:W-:Y:S01]  /*0540*/  LEA.HI.X.SX32 R18, R8, R6, 0x1, P2 ;  /* 0x0000000608127211 */ /* 0x000fe200010f0eff */
[----:B------:R-:W2:Y:S01]  /*0550*/  LDG.E R16, desc[UR6][R16.64] ;  /* 0x0000000610107981 */ /* 0x000ea2000c1e1900 */
[----:B------:R-:W-:-:S02]  /*0560*/  LEA R8, P0, R9, UR12, 0x2 ;  /* 0x0000000c09087c11 */ /* 0x000fc4000f8010ff */
[C---:B------:R-:W-:Y:S01]  /*0570*/  IADD3 R15, P1, PT, R14.reuse, R5, RZ ;  /* 0x000000050e0f7210 */ /* 0x040fe20007f3e0ff */
[----:B------:R-:W3:Y:S01]  /*0580*/  LDG.E R10, desc[UR6][R10.64] ;  /* 0x000000060a0a7981 */ /* 0x000ee2000c1e1900 */
[----:B------:R-:W-:Y:S02]  /*0590*/  LEA.HI.X R9, R9, UR13, R18, 0x2, P0 ;  /* 0x0000000d09097c11 */ /* 0x000fe400080f1412 */
[----:B------:R-:W-:Y:S02]  /*05a0*/  LEA.HI.X.SX32 R18, R14, R6, 0x1, P1 ;  /* 0x000000060e127211 */ /* 0x000fe400008f0eff */
[C---:B------:R-:W-:Y:S01]  /*05b0*/  LEA R14, P0, R15.reuse, UR12, 0x2 ;  /* 0x0000000c0f0e7c11 */ /* 0x040fe2000f8010ff */
[----:B------:R-:W4:Y:S03]  /*05c0*/  LDG.E R8, desc[UR6][R8.64] ;  /* 0x0000000608087981 */ /* 0x000f26000c1e1900 */
[----:B------:R-:W-:-:S05]  /*05d0*/  LEA.HI.X R15, R15, UR13, R18, 0x2, P0 ;  /* 0x0000000d0f0f7c11 */ /* 0x000fca00080f1412 */
[----:B------:R-:W5:Y:S01]  /*05e0*/  LDG.E R14, desc[UR6][R14.64] ;  /* 0x000000060e0e7981 */ /* 0x000f62000c1e1900 */
[----:B------:R-:W-:-:S05]  /*05f0*/  IMAD.IADD R13, R2, 0x1, R13 ;  /* 0x00000001020d7824 */ /* 0x000fca00078e020d */
[----:B------:R-:W-:Y:S01]  /*0600*/  ISETP.GE.AND P0, PT, R13, UR8, PT ;  /* 0x000000080d007c0c */ /* 0x000fe2000bf06270 */
[----:B--2---:R-:W-:-:S04]  /*0610*/  FADD R7, R16, R7 ;  /* 0x0000000710077221 */ /* 0x004fc80000000000 */
[----:B---3--:R-:W-:-:S04]  /*0620*/  FADD R7, R7, R10 ;  /* 0x0000000a07077221 */ /* 0x008fc80000000000 */
[----:B----4-:R-:W-:-:S04]  /*0630*/  FADD R7, R7, R8 ;  /* 0x0000000807077221 */ /* 0x010fc80000000000 */
[----:B-----5:R-:W-:Y:S01]  /*0640*/  FADD R7, R7, R14 ;  /* 0x0000000e07077221 */ /* 0x020fe20000000000 */
[----:B------:R-:W-:Y:S06]  /*0650*/  @!P0 BRA `(.L_x_82) ;  /* 0xfffffffc00788947 */ /* 0x000fec000383ffff */
.L_x_78:
[----:B------:R-:W-:Y:S05]  /*0660*/  BSYNC.RECONVERGENT B0 ;  /* 0x0000000000007941 */ /* 0x000fea0003800200 */
.L_x_77:
        /* <DEDUP_REMOVED lines=18> */
[C---:B0-----:R-:W-:Y:S01]  /*0790*/  LOP3.LUT R6, R2.reuse, 0x7fffff8, RZ, 0xc0, !PT ;  /* 0x07fffff802067812 */ /* 0x041fe200078ec0ff */
[----:B------:R-:W-:Y:S01]  /*07a0*/  IMAD.MOV.U32 R5, RZ, RZ, RZ ;  /* 0x000000ffff057224 */ /* 0x000fe200078e00ff */
[----:B------:R-:W-:Y:S02]  /*07b0*/  LEA R7, R3, UR4, 0x2 ;  /* 0x0000000403077c11 */ /* 0x000fe4000f8e10ff */
[----:B------:R-:W-:Y:S01]  /*07c0*/  LOP3.LUT R4, R2, 0x38, RZ, 0xc0, !PT ;  /* 0x0000003802047812 */ /* 0x000fe200078ec0ff */
[----:B------:R-:W-:Y:S01]  /*07d0*/  IMAD.MOV R6, RZ, RZ, -R6 ;  /* 0x000000ffff067224 */ /* 0x000fe200078e0a06 */
[----:B------:R-:W-:-:S07]  /*07e0*/  IADD3 R7, PT, PT, R7, 0x200, RZ ;  /* 0x0000020007077810 */ /* 0x000fce0007ffe0ff */
.L_x_85:
        /* <DEDUP_REMOVED lines=20> */
.L_x_84:
        /* <DEDUP_REMOVED lines=15> */
.L_x_86:
        /* <DEDUP_REMOVED lines=11> */
.L_x_87:
[----:B------:R-:W-:-:S05]  /*0ad0*/  @P1 IMAD R2, R4, 0x20, R3 ;  /* 0x0000002004021824 */ /* 0x000fca00078e0203 */
[----:B------:R-:W-:-:S06]  /*0ae0*/  @P1 LEA R2, R2, UR4, 0x2 ;  /* 0x0000000402021c11 */ /* 0x000fcc000f8e10ff */
[----:B------:R-:W1:Y:S02]  /*0af0*/  @P1 LDS R2, [R2] ;  /* 0x0000000002021984 */ /* 0x000e640000000800 */
[----:B-1----:R-:W-:-:S07]  /*0b00*/  @P1 FADD R5, R5, R2 ;  /* 0x0000000205051221 */ /* 0x002fce0000000000 */
.L_x_83:
[----:B0-----:R-:W0:Y:S01]  /*0b10*/  LDC.64 R6, c[0x0][0x380] ;  /* 0x0000e000ff067b82 */ /* 0x001e220000000a00 */
[----:B------:R-:W-:-:S04]  /*0b20*/  IMAD.IADD R3, R3, 0x1, R0 ;  /* 0x0000000103037824 */ /* 0x000fc800078e0200 */
[----:B0-----:R-:W-:-:S05]  /*0b30*/  IMAD.WIDE R2, R3, 0x4, R6 ;  /* 0x0000000403027825 */ /* 0x001fca00078e0206 */
[----:B------:R-:W2:Y:S02]  /*0b40*/  LDG.E R0, desc[UR6][R2.64] ;  /* 0x0000000602007981 */ /* 0x000ea4000c1e1900 */
[----:B--2---:R-:W-:-:S05]  /*0b50*/  FADD R5, R0, R5 ;  /* 0x0000000500057221 */ /* 0x004fca0000000000 */
[----:B------:R-:W-:Y:S01]  /*0b60*/  STG.E desc[UR6][R2.64], R5 ;  /* 0x0000000502007986 */ /* 0x000fe2000c101906 */
[----:B------:R-:W-:Y:S05]  /*0b70*/  EXIT ;  /* 0x000000000000794d */ /* 0x000fea0003800000 */
.L_x_88:
        /* <DEDUP_REMOVED lines=16> */
.L_x_106:


//--------------------- .text.add_bf16            --------------------------
	.section	.text.add_bf16,"ax",@progbits
	.align	128
        .global         add_bf16
        .type           add_bf16,@function
        .size           add_bf16,(.L_x_107 - add_bf16)
        .other          add_bf16,@"STO_CUDA_ENTRY STV_DEFAULT"
add_bf16:
.text.add_bf16:
[----:B------:R-:W-:Y:S01]  /*0000*/  LDC R1, c[0x0][0x37c] ;  /* 0x0000df00ff017b82 */ /* 0x000fe20000000800 */
[----:B------:R-:W0:Y:S07]  /*0010*/  S2R R3, SR_TID.X ;  /* 0x0000000000037919 */ /* 0x000e2e0000002100 */
[----:B------:R-:W0:Y:S01]  /*0020*/  S2UR UR6, SR_CTAID.X ;  /* 0x00000000000679c3 */ /* 0x000e220000002500 */
[----:B------:R-:W1:Y:S07]  /*0030*/  LDCU.64 UR4, c[0x0][0x398] ;  /* 0x00007300ff0477ac */ /* 0x000e6e0008000a00 */
[----:B------:R-:W0:Y:S01]  /*0040*/  LDC R0, c[0x0][0x360] ;  /* 0x0000d800ff007b82 */ /* 0x000e220000000800 */
[----:B-1----:R-:W-:-:S02]  /*0050*/  USHF.R.U64 UR4, UR4, 0x1, UR5 ;  /* 0x0000000104047899 */ /* 0x002fc40008001205 */
[----:B------:R-:W-:-:S06]  /*0060*/  USHF.R.U32.HI UR5, URZ, 0x1, UR5 ;  /* 0x00000001ff057899 */ /* 0x000fcc0008011605 */
[----:B------:R-:W-:Y:S02]  /*0070*/  IMAD.U32 R2, RZ, RZ, UR5 ;  /* 0x00000005ff027e24 */ /* 0x000fe4000f8e00ff */
[----:B0-----:R-:W-:-:S05]  /*0080*/  IMAD R0, R0, UR6, R3 ;  /* 0x0000000600007c24 */ /* 0x001fca000f8e0203 */
[----:B------:R-:W-:-:S04]  /*0090*/  ISETP.LT.U32.AND P0, PT, R0, UR4, PT ;  /* 0x0000000400007c0c */ /* 0x000fc8000bf01070 */
[----:B------:R-:W-:-:S13]  /*00a0*/  ISETP.GT.U32.AND.EX P0, PT, R2, RZ, PT, P0 ;  /* 0x000000ff0200720c */ /* 0x000fda0003f04100 */
[----:B------:R-:W-:Y:S05]  /*00b0*/  @!P0 EXIT ;  /* 0x000000000000894d */ /* 0x000fea0003800000 */
[----:B------:R-:W0:Y:S01]  /*00c0*/  LDCU.64 UR6, c[0x0][0x390] ;  /* 0x00007200ff0677ac */ /* 0x000e220008000a00 */
[----:B------:R-:W-:Y:S01]  /*00d0*/  IMAD.SHL.U32 R6, R0, 0x4, RZ ;  /* 0x0000000400067824 */ /* 0x000fe200078e00ff */
[----:B------:R-:W-:Y:S01]  /*00e0*/  SHF.R.U32.HI R0, RZ, 0x1e, R0 ;  /* 0x0000001eff007819 */ /* 0x000fe20000011600 */
[----:B------:R-:W1:Y:S01]  /*00f0*/  LDCU.128 UR8, c[0x0][0x380] ;  /* 0x00007000ff0877ac */ /* 0x000e620008000c00 */
[----:B------:R-:W2:Y:S02]  /*0100*/  LDCU.64 UR4, c[0x0][0x358] ;  /* 0x00006b00ff0477ac */ /* 0x000ea40008000a00 */
[C---:B0-----:R-:W-:Y:S02]  /*0110*/  IADD3 R4, P1, PT, R6.reuse, UR6, RZ ;  /* 0x0000000606047c10 */ /* 0x041fe4000ff3e0ff */
[----:B-1----:R-:W-:Y:S02]  /*0120*/  IADD3 R2, P0, PT, R6, UR10, RZ ;  /* 0x0000000a06027c10 */ /* 0x002fe4000ff1e0ff */
[----:B------:R-:W-:-:S02]  /*0130*/  IADD3.X R5, PT, PT, R0, UR7, RZ, P1, !PT ;  /* 0x0000000700057c10 */ /* 0x000fc40008ffe4ff */
[----:B------:R-:W-:-:S04]  /*0140*/  IADD3.X R3, PT, PT, R0, UR11, RZ, P0, !PT ;  /* 0x0000000b00037c10 */ /* 0x000fc800087fe4ff */
[----:B--2---:R-:W2:Y:S04]  /*0150*/  LDG.E R5, desc[UR4][R4.64] ;  /* 0x0000000404057981 */ /* 0x004ea8000c1e1900 */
[----:B------:R-:W2:Y:S01]  /*0160*/  LDG.E R2, desc[UR4][R2.64] ;  /* 0x0000000402027981 */ /* 0x000ea2000c1e1900 */
[----:B------:R-:W-:-:S04]  /*0170*/  IADD3 R6, P0, PT, R6, UR8, RZ ;  /* 0x0000000806067c10 */ /* 0x000fc8000ff1e0ff */
[----:B------:R-:W-:Y:S01]  /*0180*/  IADD3.X R7, PT, PT, R0, UR9, RZ, P0, !PT ;  /* 0x0000000900077c10 */ /* 0x000fe200087fe4ff */
[----:B--2---:R-:W-:-:S05]  /*0190*/  HFMA2.BF16_V2 R9, R2, 1, 1, R5 ;  /* 0x3f803f8002097831 */ /* 0x004fca0000200005 */
[----:B------:R-:W-:Y:S01]  /*01a0*/  STG.E desc[UR4][R6.64], R9 ;  /* 0x0000000906007986 */ /* 0x000fe2000c101904 */
[----:B------:R-:W-:Y:S05]  /*01b0*/  EXIT ;  /* 0x000000000000794d */ /* 0x000fea0003800000 */
.L_x_89:
        /* <DEDUP_REMOVED lines=12> */
.L_x_107:


//--------------------- .text.add_f32             --------------------------
	.section	.text.add_f32,"ax",@progbits
	.align	128
        .global         add_f32
        .type           add_f32,@function
        .size           add_f32,(.L_x_108 - add_f32)
        .other          add_f32,@"STO_CUDA_ENTRY STV_DEFAULT"
add_f32:
.text.add_f32:
        /* <DEDUP_REMOVED lines=22> */
[----:B--2---:R-:W-:-:S05]  /*0160*/  FADD R9, R2, R5 ;  /* 0x0000000502097221 */ /* 0x004fca0000000000 */
[----:B------:R-:W-:Y:S01]  /*0170*/  STG.E desc[UR4][R6.64], R9 ;  /* 0x0000000906007986 */ /* 0x000fe2000c101904 */
[----:B------:R-:W-:Y:S05]  /*0180*/  EXIT ;  /* 0x000000000000794d */ /* 0x000fea0003800000 */
.L_x_90:
        /* <DEDUP_REMOVED lines=15> */
.L_x_108:


//--------------------- .text.bf16_to_f32         --------------------------
	.section	.text.bf16_to_f32,"ax",@progbits
	.align	128
        .global         bf16_to_f32
        .type           bf16_to_f32,@function
        .size           bf16_to_f32,(.L_x_109 - bf16_to_f32)
        .other          bf16_to_f32,@"STO_CUDA_ENTRY STV_DEFAULT"
bf16_to_f32:
.text.bf16_to_f32:
        /* <DEDUP_REMOVED lines=12> */
[----:B------:R-:W0:Y:S01]  /*00c0*/  LDCU.128 UR8, c[0x0][0x380] ;  /* 0x00007000ff0877ac */ /* 0x000e220008000c00 */
[----:B------:R-:W1:Y:S01]  /*00d0*/  LDCU.64 UR4, c[0x0][0x358] ;  /* 0x00006b00ff0477ac */ /* 0x000e620008000a00 */
[----:B0-----:R-:W-:-:S04]  /*00e0*/  LEA R2, P0, R0, UR10, 0x2 ;  /* 0x0000000a00027c11 */ /* 0x001fc8000f8010ff */
[----:B------:R-:W-:-:S05]  /*00f0*/  LEA.HI.X R3, R0, UR11, RZ, 0x2, P0 ;  /* 0x0000000b00037c11 */ /* 0x000fca00080f14ff */
[----:B-1----:R-:W2:Y:S01]  /*0100*/  LDG.E R2, desc[UR4][R2.64] ;  /* 0x0000000402027981 */ /* 0x002ea2000c1e1900 */
[----:B------:R-:W-:-:S04]  /*0110*/  LEA R4, P0, R0, UR8, 0x3 ;  /* 0x0000000800047c11 */ /* 0x000fc8000f8018ff */
[----:B------:R-:W-:Y:S02]  /*0120*/  LEA.HI.X R5, R0, UR9, RZ, 0x3, P0 ;  /* 0x0000000900057c11 */ /* 0x000fe400080f1cff */
[C---:B--2---:R-:W-:Y:S01]  /*0130*/  PRMT R6, R2.reuse, 0x7632, R6 ;  /* 0x0000763202067816 */ /* 0x044fe20000000006 */
[----:B------:R-:W-:-:S04]  /*0140*/  IMAD.U32 R8, R2, 0x10000, RZ ;  /* 0x0001000002087824 */ /* 0x000fc800078e00ff */
[----:B------:R-:W-:-:S05]  /*0150*/  IMAD.U32 R9, R6, 0x10000, RZ ;  /* 0x0001000006097824 */ /* 0x000fca00078e00ff */
[----:B------:R-:W-:Y:S01]  /*0160*/  STG.E.64 desc[UR4][R4.64], R8 ;  /* 0x0000000804007986 */ /* 0x000fe2000c101b04 */
[----:B------:R-:W-:Y:S05]  /*0170*/  EXIT ;  /* 0x000000000000794d */ /* 0x000fea0003800000 */
.L_x_91:
        /* <DEDUP_REMOVED lines=16> */
.L_x_109:


//--------------------- .nv.shared.adamw_step_bf16 --------------------------
	.section	.nv.shared.adamw_step_bf16,"aw",@nobits
	.sectionflags	@""
	.align	16
	.zero		1024


//--------------------- .nv.shared.reserved.0     --------------------------
	.section	.nv.shared.reserved.0,"aw",@nobits
	.weak		__nv_reservedSMEM_offset_0_alias
	.size		__nv_reservedSMEM_offset_0_alias, 0, 64
	.other		__nv_reservedSMEM_offset_0_alias,@"STO_CUDA_RESERVED_SHARED STV_DEFAULT"
__nv_reservedSMEM_offset_0_alias:
	.zero		0
	.zero		64


//--------------------- .nv.global                --------------------------
	.section	.nv.global,"aw",@nobits
.nv.global:
	.type		_ZN34_INTERNAL_6c6f7ff2_4_k_cu_8129ade24cuda3std6ranges3__45__cpo9iter_moveE,@object
	.size		_ZN34_INTERNAL_6c6f7ff2_4_k_cu_8129ade24cuda3std6ranges3__45__cpo9iter_moveE,(_ZN34_INTERNAL_6c6f7ff2_4_k_cu_8129ade24cuda3std3__436_GLOBAL__N__6c6f7ff2_4_k_cu_8129ade26ignoreE - _ZN34_INTERNAL_6c6f7ff2_4_k_cu_8129ade24cuda3std6ranges3__45__cpo9iter_moveE)
_ZN34_INTERNAL_6c6f7ff2_4_k_cu_8129ade24cuda3std6ranges3__45__cpo9iter_moveE:
	.zero		1
	.type		_ZN34_INTERNAL_6c6f7ff2_4_k_cu_8129ade24cuda3std3__436_GLOBAL__N__6c6f7ff2_4_k_cu_8129ade26ignoreE,@object
	.size		_ZN34_INTERNAL_6c6f7ff2_4_k_cu_8129ade24cuda3std3__436_GLOBAL__N__6c6f7ff2_4_k_cu_8129ade26ignoreE,(_ZN34_INTERNAL_6c6f7ff2_4_k_cu_8129ade24cuda3std3__45__cpo4cendE - _ZN34_INTERNAL_6c6f7ff2_4_k_cu_8129ade24cuda3std3__436_GLOBAL__N__6c6f7ff2_4_k_cu_8129ade26ignoreE)
_ZN34_INTERNAL_6c6f7ff2_4_k_cu_8129ade24cuda3std3__436_GLOBAL__N__6c6f7ff2_4_k_cu_8129ade26ignoreE:
	.zero		1
	.type		_ZN34_INTERNAL_6c6f7ff2_4_k_cu_8129ade24cuda3std3__45__cpo4cendE,@object
	.size		_ZN34_INTERNAL_6c6f7ff2_4_k_cu_8129ade24cuda3std3__45__cpo4cendE,(_ZN34_INTERNAL_6c6f7ff2_4_k_cu_8129ade24cuda3std3__45__cpo3endE - _ZN34_INTERNAL_6c6f7ff2_4_k_cu_8129ade24cuda3std3__45__cpo4cendE)
_ZN34_INTERNAL_6c6f7ff2_4_k_cu_8129ade24cuda3std3__45__cpo4cendE:
	.zero		1
	.type		_ZN34_INTERNAL_6c6f7ff2_4_k_cu_8129ade24cuda3std3__45__cpo3endE,@object
	.size		_ZN34_INTERNAL_6c6f7ff2_4_k_cu_8129ade24cuda3std3__45__cpo3endE,(_ZN34_INTERNAL_6c6f7ff2_4_k_cu_8129ade24cuda3std3__48in_placeE - _ZN34_INTERNAL_6c6f7ff2_4_k_cu_8129ade24cuda3std3__45__cpo3endE)
_ZN34_INTERNAL_6c6f7ff2_4_k_cu_8129ade24cuda3std3__45__cpo3endE:
	.zero		1
	.type		_ZN34_INTERNAL_6c6f7ff2_4_k_cu_8129ade24cuda3std3__48in_placeE,@object
	.size		_ZN34_INTERNAL_6c6f7ff2_4_k_cu_8129ade24cuda3std3__48in_placeE,(_ZN34_INTERNAL_6c6f7ff2_4_k_cu_8129ade24cuda3std6ranges3__45__cpo7advanceE - _ZN34_INTERNAL_6c6f7ff2_4_k_cu_8129ade24cuda3std3__48in_placeE)
_ZN34_INTERNAL_6c6f7ff2_4_k_cu_8129ade24cuda3std3__48in_placeE:
	.zero		1
	.type		_ZN34_INTERNAL_6c6f7ff2_4_k_cu_8129ade24cuda3std6ranges3__45__cpo7advanceE,@object
	.size		_ZN34_INTERNAL_6c6f7ff2_4_k_cu_8129ade24cuda3std6ranges3__45__cpo7advanceE,(_ZN34_INTERNAL_6c6f7ff2_4_k_cu_8129ade24cuda3std3__45__cpo5beginE - _ZN34_INTERNAL_6c6f7ff2_4_k_cu_8129ade24cuda3std6ranges3__45__cpo7advanceE)
_ZN34_INTERNAL_6c6f7ff2_4_k_cu_8129ade24cuda3std6ranges3__45__cpo7advanceE:
	.zero		1
	.type		_ZN34_INTERNAL_6c6f7ff2_4_k_cu_8129ade24cuda3std3__45__cpo5beginE,@object
	.size		_ZN34_INTERNAL_6c6f7ff2_4_k_cu_8129ade24cuda3std3__45__cpo5beginE,(_ZN34_INTERNAL_6c6f7ff2_4_k_cu_8129ade24cuda3std3__419piecewise_constructE - _ZN34_INTERNAL_6c6f7ff2_4_k_cu_8129ade24cuda3std3__45__cpo5beginE)
_ZN34_INTERNAL_6c6f7ff2_4_k_cu_8129ade24cuda3std3__45__cpo5beginE:
	.zero		1
	.type		_ZN34_INTERNAL_6c6f7ff2_4_k_cu_8129ade24cuda3std3__419piecewise_constructE,@object
	.size		_ZN34_INTERNAL_6c6f7ff2_4_k_cu_8129ade24cuda3std3__419piecewise_constructE,(_ZN34_INTERNAL_6c6f7ff2_4_k_cu_8129ade24cuda3std3__45__cpo6cbeginE - _ZN34_INTERNAL_6c6f7ff2_4_k_cu_8129ade24cuda3std3__419piecewise_constructE)
_ZN34_INTERNAL_6c6f7ff2_4_k_cu_8129ade24cuda3std3__419piecewise_constructE:
	.zero		1
	.type		_ZN34_INTERNAL_6c6f7ff2_4_k_cu_8129ade24cuda3std3__45__cpo6cbeginE,@object
	.size		_ZN34_INTERNAL_6c6f7ff2_4_k_cu_8129ade24cuda3std3__45__cpo6cbeginE,(_ZN34_INTERNAL_6c6f7ff2_4_k_cu_8129ade24cuda3std6ranges3__45__cpo4swapE - _ZN34_INTERNAL_6c6f7ff2_4_k_cu_8129ade24cuda3std3__45__cpo6cbeginE)
_ZN34_INTERNAL_6c6f7ff2_4_k_cu_8129ade24cuda3std3__45__cpo6cbeginE:
	.zero		1
	.type		_ZN34_INTERNAL_6c6f7ff2_4_k_cu_8129ade24cuda3std6ranges3__45__cpo4swapE,@object
	.size		_ZN34_INTERNAL_6c6f7ff2_4_k_cu_8129ade24cuda3std6ranges3__45__cpo4swapE,(.L_7 - _ZN34_INTERNAL_6c6f7ff2_4_k_cu_8129ade24cuda3std6ranges3__45__cpo4swapE)
_ZN34_INTERNAL_6c6f7ff2_4_k_cu_8129ade24cuda3std6ranges3__45__cpo4swapE:
	.zero		1
.L_7:


//--------------------- .nv.shared.norm_squared_bf16 --------------------------
	.section	.nv.shared.norm_squared_bf16,"aw",@nobits
	.sectionflags	@""
	.align	16
.nv.shared.norm_squared_bf16:
	.zero		1152


//--------------------- .nv.shared.crossentropy_loss_bf16 --------------------------
	.section	.nv.shared.crossentropy_loss_bf16,"aw",@nobits
	.sectionflags	@""
	.align	16
	.zero		1024


//--------------------- .nv.shared.encoder_backward_bf16 --------------------------
	.section	.nv.shared.encoder_backward_bf16,"aw",@nobits
	.sectionflags	@""
	.align	16
	.zero		1024


//--------------------- .nv.shared.encoder_forward_bf16 --------------------------
	.section	.nv.shared.encoder_forward_bf16,"aw",@nobits
	.sectionflags	@""
	.align	16
	.zero		1024


//--------------------- .nv.shared.gelu_bwd_bf16  --------------------------
	.section	.nv.shared.gelu_bwd_bf16,"aw",@nobits
	.sectionflags	@""
	.align	16
	.zero		1024


//--------------------- .nv.shared.gelu_bf16      --------------------------
	.section	.nv.shared.gelu_bf16,"aw",@nobits
	.sectionflags	@""
	.align	16
	.zero		1024


//--------------------- .nv.shared.matmul_backward_bias_bf16 --------------------------
	.section	.nv.shared.matmul_backward_bias_bf16,"aw",@nobits
	.sectionflags	@""
	.align	16
	.zero		1024


//--------------------- .nv.shared.matmul_backward_bias_f32 --------------------------
	.section	.nv.shared.matmul_backward_bias_f32,"aw",@nobits
	.sectionflags	@""
	.align	16
	.zero		1024


//--------------------- .nv.shared.add_bf16       --------------------------
	.section	.nv.shared.add_bf16,"aw",@nobits
	.sectionflags	@""
	.align	16
	.zero		1024


//--------------------- .nv.shared.add_f32        --------------------------
	.section	.nv.shared.add_f32,"aw",@nobits
	.sectionflags	@""
	.align	16
	.zero		1024


//--------------------- .nv.shared.bf16_to_f32    --------------------------
	.section	.nv.shared.bf16_to_f32,"aw",@nobits
	.sectionflags	@""
	.align	16
	.zero		1024


//--------------------- .nv.constant0.adamw_step_bf16 --------------------------
	.section	.nv.constant0.adamw_step_bf16,"a",@progbits
	.sectionflags	@""
	.align	4
.nv.constant0.adamw_step_bf16:
	.zero		976


//--------------------- .nv.constant0.norm_squared_bf16 --------------------------
	.section	.nv.constant0.norm_squared_bf16,"a",@progbits
	.sectionflags	@""
	.align	4
.nv.constant0.norm_squared_bf16:
	.zero		920


//--------------------- .nv.constant0.crossentropy_loss_bf16 --------------------------
	.section	.nv.constant0.crossentropy_loss_bf16,"a",@progbits
	.sectionflags	@""
	.align	4
.nv.constant0.crossentropy_loss_bf16:
	.zero		948


//--------------------- .nv.constant0.encoder_backward_bf16 --------------------------
	.section	.nv.constant0.encoder_backward_bf16,"a",@progbits
	.sectionflags	@""
	.align	4
.nv.constant0.encoder_backward_bf16:
	.zero		940


//--------------------- .nv.constant0.encoder_forward_bf16 --------------------------
	.section	.nv.constant0.encoder_forward_bf16,"a",@progbits
	.sectionflags	@""
	.align	4
.nv.constant0.encoder_forward_bf16:
	.zero		940


//--------------------- .nv.constant0.gelu_bwd_bf16 --------------------------
	.section	.nv.constant0.gelu_bwd_bf16,"a",@progbits
	.sectionflags	@""
	.align	4
.nv.constant0.gelu_bwd_bf16:
	.zero		928


//--------------------- .nv.constant0.gelu_bf16   --------------------------
	.section	.nv.constant0.gelu_bf16,"a",@progbits
	.sectionflags	@""
	.align	4
.nv.constant0.gelu_bf16:
	.zero		920


//--------------------- .nv.constant0.matmul_backward_bias_bf16 --------------------------
	.section	.nv.constant0.matmul_backward_bias_bf16,"a",@progbits
	.sectionflags	@""
	.align	4
.nv.constant0.matmul_backward_bias_bf16:
	.zero		920


//--------------------- .nv.constant0.matmul_backward_bias_f32 --------------------------
	.section	.nv.constant0.matmul_backward_bias_f32,"a",@progbits
	.sectionflags	@""
	.align	4
.nv.constant0.matmul_backward_bias_f32:
	.zero		920


//--------------------- .nv.constant0.add_bf16    --------------------------
	.section	.nv.constant0.add_bf16,"a",@progbits
	.sectionflags	@""
	.align	4
.nv.constant0.add_bf16:
	.zero		928


//--------------------- .nv.constant0.add_f32     --------------------------
	.section	.nv.constant0.add_f32,"a",@progbits
	.sectionflags	@""
	.align	4
.nv.constant0.add_f32:
	.zero		928


//--------------------- .nv.constant0.bf16_to_f32 --------------------------
	.section	.nv.constant0.bf16_to_f32,"a",@progbits
	.sectionflags	@""
	.align	4
.nv.constant0.bf16_to_f32:
	.zero		920


//--------------------- SYMBOLS --------------------------

	.type		.nv.reservedSmem.offset0,@object
	.size		.nv.reservedSmem.offset0,0x4
	.type		.nv.reservedSmem.cap,@object
	.size		.nv.reservedSmem.cap,0x4
